//
// Generated by NVIDIA NVVM Compiler
//
// Compiler Build ID: CL-36424714
// Cuda compilation tools, release 13.0, V13.0.88
// Based on NVVM 20.0.0
//

.version 9.0
.target sm_100
.address_size 64

	// .globl	_Z17gemm_naive_kerneliiifPKfbS0_bfPf

.visible .entry _Z17gemm_naive_kerneliiifPKfbS0_bfPf(
	.param .u32 _Z17gemm_naive_kerneliiifPKfbS0_bfPf_param_0,
	.param .u32 _Z17gemm_naive_kerneliiifPKfbS0_bfPf_param_1,
	.param .u32 _Z17gemm_naive_kerneliiifPKfbS0_bfPf_param_2,
	.param .f32 _Z17gemm_naive_kerneliiifPKfbS0_bfPf_param_3,
	.param .u64 .ptr .align 1 _Z17gemm_naive_kerneliiifPKfbS0_bfPf_param_4,
	.param .u8 _Z17gemm_naive_kerneliiifPKfbS0_bfPf_param_5,
	.param .u64 .ptr .align 1 _Z17gemm_naive_kerneliiifPKfbS0_bfPf_param_6,
	.param .u8 _Z17gemm_naive_kerneliiifPKfbS0_bfPf_param_7,
	.param .f32 _Z17gemm_naive_kerneliiifPKfbS0_bfPf_param_8,
	.param .u64 .ptr .align 1 _Z17gemm_naive_kerneliiifPKfbS0_bfPf_param_9
)
{
	.reg .pred 	%p<40>;
	.reg .b16 	%rs<3>;
	.reg .b32 	%r<129>;
	.reg .b32 	%f<265>;
	.reg .b64 	%rd<158>;

	ld.param.u32 	%r65, [_Z17gemm_naive_kerneliiifPKfbS0_bfPf_param_0];
	ld.param.u32 	%r66, [_Z17gemm_naive_kerneliiifPKfbS0_bfPf_param_1];
	ld.param.u32 	%r67, [_Z17gemm_naive_kerneliiifPKfbS0_bfPf_param_2];
	ld.param.f32 	%f46, [_Z17gemm_naive_kerneliiifPKfbS0_bfPf_param_3];
	ld.param.u64 	%rd11, [_Z17gemm_naive_kerneliiifPKfbS0_bfPf_param_4];
	ld.param.s8 	%rs1, [_Z17gemm_naive_kerneliiifPKfbS0_bfPf_param_5];
	ld.param.u64 	%rd12, [_Z17gemm_naive_kerneliiifPKfbS0_bfPf_param_6];
	ld.param.s8 	%rs2, [_Z17gemm_naive_kerneliiifPKfbS0_bfPf_param_7];
	ld.param.f32 	%f47, [_Z17gemm_naive_kerneliiifPKfbS0_bfPf_param_8];
	ld.param.u64 	%rd10, [_Z17gemm_naive_kerneliiifPKfbS0_bfPf_param_9];
	cvta.to.global.u64 	%rd1, %rd12;
	cvta.to.global.u64 	%rd2, %rd11;
	mov.u32 	%r68, %ctaid.y;
	mov.u32 	%r69, %ntid.y;
	mov.u32 	%r70, %tid.y;
	mad.lo.s32 	%r1, %r68, %r69, %r70;
	mov.u32 	%r71, %ctaid.x;
	mov.u32 	%r72, %ntid.x;
	mov.u32 	%r73, %tid.x;
	mad.lo.s32 	%r2, %r71, %r72, %r73;
	setp.ge.s32 	%p1, %r1, %r65;
	setp.ge.s32 	%p2, %r2, %r66;
	or.pred  	%p3, %p1, %p2;
	@%p3 bra 	$L__BB0_50;
	setp.lt.s32 	%p4, %r67, 1;
	mov.f32 	%f264, 0f00000000;
	@%p4 bra 	$L__BB0_49;
	setp.ne.s16 	%p5, %rs1, 0;
	mul.lo.s32 	%r3, %r67, %r1;
	mul.lo.s32 	%r4, %r67, %r2;
	@%p5 bra 	$L__BB0_26;
	setp.ne.s16 	%p23, %rs2, 0;
	@%p23 bra 	$L__BB0_15;
	and.b32  	%r5, %r67, 7;
	setp.lt.u32 	%p32, %r67, 8;
	mov.f32 	%f264, 0f00000000;
	mov.b32 	%r110, 0;
	@%p32 bra 	$L__BB0_7;
	and.b32  	%r110, %r67, 2147483640;
	neg.s32 	%r108, %r110;
	shl.b32 	%r8, %r66, 3;
	mul.wide.u32 	%rd113, %r3, 4;
	add.s64 	%rd114, %rd113, %rd2;
	add.s64 	%rd156, %rd114, 16;
	mov.f32 	%f264, 0f00000000;
	mul.wide.s32 	%rd117, %r66, 4;
	mov.u32 	%r107, %r2;
$L__BB0_6:
	.pragma "nounroll";
	ld.global.nc.f32 	%f190, [%rd156+-16];
	mul.wide.s32 	%rd115, %r107, 4;
	add.s64 	%rd116, %rd1, %rd115;
	ld.global.nc.f32 	%f191, [%rd116];
	fma.rn.f32 	%f192, %f190, %f191, %f264;
	ld.global.nc.f32 	%f193, [%rd156+-12];
	add.s64 	%rd118, %rd116, %rd117;
	ld.global.nc.f32 	%f194, [%rd118];
	fma.rn.f32 	%f195, %f193, %f194, %f192;
	ld.global.nc.f32 	%f196, [%rd156+-8];
	add.s64 	%rd119, %rd118, %rd117;
	ld.global.nc.f32 	%f197, [%rd119];
	fma.rn.f32 	%f198, %f196, %f197, %f195;
	ld.global.nc.f32 	%f199, [%rd156+-4];
	add.s64 	%rd120, %rd119, %rd117;
	ld.global.nc.f32 	%f200, [%rd120];
	fma.rn.f32 	%f201, %f199, %f200, %f198;
	ld.global.nc.f32 	%f202, [%rd156];
	add.s64 	%rd121, %rd120, %rd117;
	ld.global.nc.f32 	%f203, [%rd121];
	fma.rn.f32 	%f204, %f202, %f203, %f201;
	ld.global.nc.f32 	%f205, [%rd156+4];
	add.s64 	%rd122, %rd121, %rd117;
	ld.global.nc.f32 	%f206, [%rd122];
	fma.rn.f32 	%f207, %f205, %f206, %f204;
	ld.global.nc.f32 	%f208, [%rd156+8];
	add.s64 	%rd123, %rd122, %rd117;
	ld.global.nc.f32 	%f209, [%rd123];
	fma.rn.f32 	%f210, %f208, %f209, %f207;
	ld.global.nc.f32 	%f211, [%rd156+12];
	add.s64 	%rd124, %rd123, %rd117;
	ld.global.nc.f32 	%f212, [%rd124];
	fma.rn.f32 	%f264, %f211, %f212, %f210;
	add.s32 	%r108, %r108, 8;
	add.s32 	%r107, %r107, %r8;
	add.s64 	%rd156, %rd156, 32;
	setp.ne.s32 	%p33, %r108, 0;
	@%p33 bra 	$L__BB0_6;
$L__BB0_7:
	setp.eq.s32 	%p34, %r5, 0;
	@%p34 bra 	$L__BB0_49;
	and.b32  	%r14, %r67, 3;
	setp.lt.u32 	%p35, %r5, 4;
	@%p35 bra 	$L__BB0_10;
	add.s32 	%r99, %r110, %r3;
	mul.wide.u32 	%rd125, %r99, 4;
	add.s64 	%rd126, %rd2, %rd125;
	ld.global.nc.f32 	%f214, [%rd126];
	mad.lo.s32 	%r100, %r110, %r66, %r2;
	mul.wide.s32 	%rd127, %r100, 4;
	add.s64 	%rd128, %rd1, %rd127;
	ld.global.nc.f32 	%f215, [%rd128];
	fma.rn.f32 	%f216, %f214, %f215, %f264;
	cvt.u64.u32 	%rd129, %r3;
	cvt.u64.u32 	%rd130, %r110;
	add.s64 	%rd131, %rd130, %rd129;
	shl.b64 	%rd132, %rd131, 2;
	add.s64 	%rd133, %rd2, %rd132;
	ld.global.nc.f32 	%f217, [%rd133+4];
	mul.wide.s32 	%rd134, %r66, 4;
	add.s64 	%rd135, %rd128, %rd134;
	ld.global.nc.f32 	%f218, [%rd135];
	fma.rn.f32 	%f219, %f217, %f218, %f216;
	ld.global.nc.f32 	%f220, [%rd133+8];
	add.s64 	%rd136, %rd135, %rd134;
	ld.global.nc.f32 	%f221, [%rd136];
	fma.rn.f32 	%f222, %f220, %f221, %f219;
	ld.global.nc.f32 	%f223, [%rd133+12];
	add.s64 	%rd137, %rd136, %rd134;
	ld.global.nc.f32 	%f224, [%rd137];
	fma.rn.f32 	%f264, %f223, %f224, %f222;
	add.s32 	%r110, %r110, 4;
$L__BB0_10:
	setp.eq.s32 	%p36, %r14, 0;
	@%p36 bra 	$L__BB0_49;
	setp.eq.s32 	%p37, %r14, 1;
	@%p37 bra 	$L__BB0_13;
	add.s32 	%r101, %r110, %r3;
	mul.wide.u32 	%rd138, %r101, 4;
	add.s64 	%rd139, %rd2, %rd138;
	ld.global.nc.f32 	%f226, [%rd139];
	mad.lo.s32 	%r102, %r110, %r66, %r2;
	mul.wide.s32 	%rd140, %r102, 4;
	add.s64 	%rd141, %rd1, %rd140;
	ld.global.nc.f32 	%f227, [%rd141];
	fma.rn.f32 	%f228, %f226, %f227, %f264;
	cvt.u64.u32 	%rd142, %r3;
	cvt.u64.u32 	%rd143, %r110;
	add.s64 	%rd144, %rd143, %rd142;
	shl.b64 	%rd145, %rd144, 2;
	add.s64 	%rd146, %rd2, %rd145;
	ld.global.nc.f32 	%f229, [%rd146+4];
	mul.wide.s32 	%rd147, %r66, 4;
	add.s64 	%rd148, %rd141, %rd147;
	ld.global.nc.f32 	%f230, [%rd148];
	fma.rn.f32 	%f264, %f229, %f230, %f228;
	add.s32 	%r110, %r110, 2;
$L__BB0_13:
	and.b32  	%r103, %r67, 1;
	setp.eq.b32 	%p38, %r103, 1;
	not.pred 	%p39, %p38;
	@%p39 bra 	$L__BB0_49;
	add.s32 	%r104, %r110, %r3;
	mul.wide.u32 	%rd149, %r104, 4;
	add.s64 	%rd150, %rd2, %rd149;
	ld.global.nc.f32 	%f231, [%rd150];
	mad.lo.s32 	%r105, %r110, %r66, %r2;
	mul.wide.s32 	%rd151, %r105, 4;
	add.s64 	%rd152, %rd1, %rd151;
	ld.global.nc.f32 	%f232, [%rd152];
	fma.rn.f32 	%f264, %f231, %f232, %f264;
	bra.uni 	$L__BB0_49;
$L__BB0_15:
	and.b32  	%r19, %r67, 7;
	setp.lt.u32 	%p24, %r67, 8;
	mov.f32 	%f264, 0f00000000;
	mov.b32 	%r115, 0;
	@%p24 bra 	$L__BB0_18;
	and.b32  	%r115, %r67, 2147483640;
	neg.s32 	%r113, %r115;
	mul.wide.u32 	%rd87, %r3, 4;
	add.s64 	%rd88, %rd87, %rd2;
	add.s64 	%rd157, %rd88, 16;
	add.s64 	%rd7, %rd1, 16;
	mov.f32 	%f264, 0f00000000;
	mov.u32 	%r112, %r4;
$L__BB0_17:
	.pragma "nounroll";
	mul.wide.s32 	%rd89, %r112, 4;
	add.s64 	%rd90, %rd7, %rd89;
	ld.global.nc.f32 	%f144, [%rd157+-16];
	ld.global.nc.f32 	%f145, [%rd90+-16];
	fma.rn.f32 	%f146, %f144, %f145, %f264;
	ld.global.nc.f32 	%f147, [%rd157+-12];
	ld.global.nc.f32 	%f148, [%rd90+-12];
	fma.rn.f32 	%f149, %f147, %f148, %f146;
	ld.global.nc.f32 	%f150, [%rd157+-8];
	ld.global.nc.f32 	%f151, [%rd90+-8];
	fma.rn.f32 	%f152, %f150, %f151, %f149;
	ld.global.nc.f32 	%f153, [%rd157+-4];
	ld.global.nc.f32 	%f154, [%rd90+-4];
	fma.rn.f32 	%f155, %f153, %f154, %f152;
	ld.global.nc.f32 	%f156, [%rd157];
	ld.global.nc.f32 	%f157, [%rd90];
	fma.rn.f32 	%f158, %f156, %f157, %f155;
	ld.global.nc.f32 	%f159, [%rd157+4];
	ld.global.nc.f32 	%f160, [%rd90+4];
	fma.rn.f32 	%f161, %f159, %f160, %f158;
	ld.global.nc.f32 	%f162, [%rd157+8];
	ld.global.nc.f32 	%f163, [%rd90+8];
	fma.rn.f32 	%f164, %f162, %f163, %f161;
	ld.global.nc.f32 	%f165, [%rd157+12];
	ld.global.nc.f32 	%f166, [%rd90+12];
	fma.rn.f32 	%f264, %f165, %f166, %f164;
	add.s32 	%r113, %r113, 8;
	add.s64 	%rd157, %rd157, 32;
	add.s32 	%r112, %r112, 8;
	setp.ne.s32 	%p25, %r113, 0;
	@%p25 bra 	$L__BB0_17;
$L__BB0_18:
	setp.eq.s32 	%p26, %r19, 0;
	@%p26 bra 	$L__BB0_49;
	and.b32  	%r27, %r67, 3;
	setp.lt.u32 	%p27, %r19, 4;
	@%p27 bra 	$L__BB0_21;
	add.s32 	%r91, %r115, %r3;
	mul.wide.u32 	%rd91, %r91, 4;
	add.s64 	%rd92, %rd2, %rd91;
	ld.global.nc.f32 	%f168, [%rd92];
	add.s32 	%r92, %r115, %r4;
	mul.wide.s32 	%rd93, %r92, 4;
	add.s64 	%rd94, %rd1, %rd93;
	ld.global.nc.f32 	%f169, [%rd94];
	fma.rn.f32 	%f170, %f168, %f169, %f264;
	cvt.u64.u32 	%rd95, %r3;
	cvt.u64.u32 	%rd96, %r115;
	add.s64 	%rd97, %rd96, %rd95;
	shl.b64 	%rd98, %rd97, 2;
	add.s64 	%rd99, %rd2, %rd98;
	ld.global.nc.f32 	%f171, [%rd99+4];
	ld.global.nc.f32 	%f172, [%rd94+4];
	fma.rn.f32 	%f173, %f171, %f172, %f170;
	ld.global.nc.f32 	%f174, [%rd99+8];
	ld.global.nc.f32 	%f175, [%rd94+8];
	fma.rn.f32 	%f176, %f174, %f175, %f173;
	ld.global.nc.f32 	%f177, [%rd99+12];
	ld.global.nc.f32 	%f178, [%rd94+12];
	fma.rn.f32 	%f264, %f177, %f178, %f176;
	add.s32 	%r115, %r115, 4;
$L__BB0_21:
	setp.eq.s32 	%p28, %r27, 0;
	@%p28 bra 	$L__BB0_49;
	setp.eq.s32 	%p29, %r27, 1;
	@%p29 bra 	$L__BB0_24;
	add.s32 	%r93, %r115, %r3;
	mul.wide.u32 	%rd100, %r93, 4;
	add.s64 	%rd101, %rd2, %rd100;
	ld.global.nc.f32 	%f180, [%rd101];
	add.s32 	%r94, %r115, %r4;
	mul.wide.s32 	%rd102, %r94, 4;
	add.s64 	%rd103, %rd1, %rd102;
	ld.global.nc.f32 	%f181, [%rd103];
	fma.rn.f32 	%f182, %f180, %f181, %f264;
	cvt.u64.u32 	%rd104, %r3;
	cvt.u64.u32 	%rd105, %r115;
	add.s64 	%rd106, %rd105, %rd104;
	shl.b64 	%rd107, %rd106, 2;
	add.s64 	%rd108, %rd2, %rd107;
	ld.global.nc.f32 	%f183, [%rd108+4];
	ld.global.nc.f32 	%f184, [%rd103+4];
	fma.rn.f32 	%f264, %f183, %f184, %f182;
	add.s32 	%r115, %r115, 2;
$L__BB0_24:
	and.b32  	%r95, %r67, 1;
	setp.eq.b32 	%p30, %r95, 1;
	not.pred 	%p31, %p30;
	@%p31 bra 	$L__BB0_49;
	add.s32 	%r96, %r115, %r3;
	mul.wide.u32 	%rd109, %r96, 4;
	add.s64 	%rd110, %rd2, %rd109;
	ld.global.nc.f32 	%f185, [%rd110];
	add.s32 	%r97, %r115, %r4;
	mul.wide.s32 	%rd111, %r97, 4;
	add.s64 	%rd112, %rd1, %rd111;
	ld.global.nc.f32 	%f186, [%rd112];
	fma.rn.f32 	%f264, %f185, %f186, %f264;
	bra.uni 	$L__BB0_49;
$L__BB0_26:
	setp.ne.s16 	%p6, %rs2, 0;
	@%p6 bra 	$L__BB0_38;
	and.b32  	%r32, %r67, 7;
	setp.lt.u32 	%p15, %r67, 8;
	mov.f32 	%f264, 0f00000000;
	mov.b32 	%r121, 0;
	@%p15 bra 	$L__BB0_30;
	and.b32  	%r121, %r67, 2147483640;
	neg.s32 	%r119, %r121;
	shl.b32 	%r35, %r66, 3;
	shl.b32 	%r36, %r65, 3;
	mov.f32 	%f264, 0f00000000;
	mul.wide.s32 	%rd47, %r65, 4;
	mul.wide.s32 	%rd49, %r66, 4;
	mov.u32 	%r117, %r1;
	mov.u32 	%r118, %r2;
$L__BB0_29:
	.pragma "nounroll";
	mul.wide.s32 	%rd43, %r117, 4;
	add.s64 	%rd44, %rd2, %rd43;
	ld.global.nc.f32 	%f98, [%rd44];
	mul.wide.s32 	%rd45, %r118, 4;
	add.s64 	%rd46, %rd1, %rd45;
	ld.global.nc.f32 	%f99, [%rd46];
	fma.rn.f32 	%f100, %f98, %f99, %f264;
	add.s64 	%rd48, %rd44, %rd47;
	ld.global.nc.f32 	%f101, [%rd48];
	add.s64 	%rd50, %rd46, %rd49;
	ld.global.nc.f32 	%f102, [%rd50];
	fma.rn.f32 	%f103, %f101, %f102, %f100;
	add.s64 	%rd51, %rd48, %rd47;
	ld.global.nc.f32 	%f104, [%rd51];
	add.s64 	%rd52, %rd50, %rd49;
	ld.global.nc.f32 	%f105, [%rd52];
	fma.rn.f32 	%f106, %f104, %f105, %f103;
	add.s64 	%rd53, %rd51, %rd47;
	ld.global.nc.f32 	%f107, [%rd53];
	add.s64 	%rd54, %rd52, %rd49;
	ld.global.nc.f32 	%f108, [%rd54];
	fma.rn.f32 	%f109, %f107, %f108, %f106;
	add.s64 	%rd55, %rd53, %rd47;
	ld.global.nc.f32 	%f110, [%rd55];
	add.s64 	%rd56, %rd54, %rd49;
	ld.global.nc.f32 	%f111, [%rd56];
	fma.rn.f32 	%f112, %f110, %f111, %f109;
	add.s64 	%rd57, %rd55, %rd47;
	ld.global.nc.f32 	%f113, [%rd57];
	add.s64 	%rd58, %rd56, %rd49;
	ld.global.nc.f32 	%f114, [%rd58];
	fma.rn.f32 	%f115, %f113, %f114, %f112;
	add.s64 	%rd59, %rd57, %rd47;
	ld.global.nc.f32 	%f116, [%rd59];
	add.s64 	%rd60, %rd58, %rd49;
	ld.global.nc.f32 	%f117, [%rd60];
	fma.rn.f32 	%f118, %f116, %f117, %f115;
	add.s64 	%rd61, %rd59, %rd47;
	ld.global.nc.f32 	%f119, [%rd61];
	add.s64 	%rd62, %rd60, %rd49;
	ld.global.nc.f32 	%f120, [%rd62];
	fma.rn.f32 	%f264, %f119, %f120, %f118;
	add.s32 	%r119, %r119, 8;
	add.s32 	%r118, %r118, %r35;
	add.s32 	%r117, %r117, %r36;
	setp.ne.s32 	%p16, %r119, 0;
	@%p16 bra 	$L__BB0_29;
$L__BB0_30:
	setp.eq.s32 	%p17, %r32, 0;
	@%p17 bra 	$L__BB0_49;
	and.b32  	%r44, %r67, 3;
	setp.lt.u32 	%p18, %r32, 4;
	@%p18 bra 	$L__BB0_33;
	mad.lo.s32 	%r83, %r121, %r65, %r1;
	mul.wide.s32 	%rd63, %r83, 4;
	add.s64 	%rd64, %rd2, %rd63;
	ld.global.nc.f32 	%f122, [%rd64];
	mad.lo.s32 	%r84, %r121, %r66, %r2;
	mul.wide.s32 	%rd65, %r84, 4;
	add.s64 	%rd66, %rd1, %rd65;
	ld.global.nc.f32 	%f123, [%rd66];
	fma.rn.f32 	%f124, %f122, %f123, %f264;
	mul.wide.s32 	%rd67, %r65, 4;
	add.s64 	%rd68, %rd64, %rd67;
	ld.global.nc.f32 	%f125, [%rd68];
	mul.wide.s32 	%rd69, %r66, 4;
	add.s64 	%rd70, %rd66, %rd69;
	ld.global.nc.f32 	%f126, [%rd70];
	fma.rn.f32 	%f127, %f125, %f126, %f124;
	add.s64 	%rd71, %rd68, %rd67;
	ld.global.nc.f32 	%f128, [%rd71];
	add.s64 	%rd72, %rd70, %rd69;
	ld.global.nc.f32 	%f129, [%rd72];
	fma.rn.f32 	%f130, %f128, %f129, %f127;
	add.s64 	%rd73, %rd71, %rd67;
	ld.global.nc.f32 	%f131, [%rd73];
	add.s64 	%rd74, %rd72, %rd69;
	ld.global.nc.f32 	%f132, [%rd74];
	fma.rn.f32 	%f264, %f131, %f132, %f130;
	add.s32 	%r121, %r121, 4;
$L__BB0_33:
	setp.eq.s32 	%p19, %r44, 0;
	@%p19 bra 	$L__BB0_49;
	setp.eq.s32 	%p20, %r44, 1;
	@%p20 bra 	$L__BB0_36;
	mad.lo.s32 	%r85, %r121, %r65, %r1;
	mul.wide.s32 	%rd75, %r85, 4;
	add.s64 	%rd76, %rd2, %rd75;
	ld.global.nc.f32 	%f134, [%rd76];
	mad.lo.s32 	%r86, %r121, %r66, %r2;
	mul.wide.s32 	%rd77, %r86, 4;
	add.s64 	%rd78, %rd1, %rd77;
	ld.global.nc.f32 	%f135, [%rd78];
	fma.rn.f32 	%f136, %f134, %f135, %f264;
	mul.wide.s32 	%rd79, %r65, 4;
	add.s64 	%rd80, %rd76, %rd79;
	ld.global.nc.f32 	%f137, [%rd80];
	mul.wide.s32 	%rd81, %r66, 4;
	add.s64 	%rd82, %rd78, %rd81;
	ld.global.nc.f32 	%f138, [%rd82];
	fma.rn.f32 	%f264, %f137, %f138, %f136;
	add.s32 	%r121, %r121, 2;
$L__BB0_36:
	and.b32  	%r87, %r67, 1;
	setp.eq.b32 	%p21, %r87, 1;
	not.pred 	%p22, %p21;
	@%p22 bra 	$L__BB0_49;
	mad.lo.s32 	%r88, %r121, %r65, %r1;
	mul.wide.s32 	%rd83, %r88, 4;
	add.s64 	%rd84, %rd2, %rd83;
	ld.global.nc.f32 	%f139, [%rd84];
	mad.lo.s32 	%r89, %r121, %r66, %r2;
	mul.wide.s32 	%rd85, %r89, 4;
	add.s64 	%rd86, %rd1, %rd85;
	ld.global.nc.f32 	%f140, [%rd86];
	fma.rn.f32 	%f264, %f139, %f140, %f264;
	bra.uni 	$L__BB0_49;
$L__BB0_38:
	and.b32  	%r49, %r67, 7;
	setp.lt.u32 	%p7, %r67, 8;
	mov.f32 	%f264, 0f00000000;
	mov.b32 	%r127, 0;
	@%p7 bra 	$L__BB0_41;
	and.b32  	%r127, %r67, 2147483640;
	neg.s32 	%r125, %r127;
	shl.b32 	%r52, %r65, 3;
	mov.f32 	%f264, 0f00000000;
	mul.wide.s32 	%rd17, %r65, 4;
	mov.u32 	%r123, %r4;
	mov.u32 	%r124, %r1;
$L__BB0_40:
	.pragma "nounroll";
	mul.wide.s32 	%rd13, %r123, 4;
	add.s64 	%rd14, %rd1, %rd13;
	mul.wide.s32 	%rd15, %r124, 4;
	add.s64 	%rd16, %rd2, %rd15;
	ld.global.nc.f32 	%f52, [%rd16];
	ld.global.nc.f32 	%f53, [%rd14];
	fma.rn.f32 	%f54, %f52, %f53, %f264;
	add.s64 	%rd18, %rd16, %rd17;
	ld.global.nc.f32 	%f55, [%rd18];
	ld.global.nc.f32 	%f56, [%rd14+4];
	fma.rn.f32 	%f57, %f55, %f56, %f54;
	add.s64 	%rd19, %rd18, %rd17;
	ld.global.nc.f32 	%f58, [%rd19];
	ld.global.nc.f32 	%f59, [%rd14+8];
	fma.rn.f32 	%f60, %f58, %f59, %f57;
	add.s64 	%rd20, %rd19, %rd17;
	ld.global.nc.f32 	%f61, [%rd20];
	ld.global.nc.f32 	%f62, [%rd14+12];
	fma.rn.f32 	%f63, %f61, %f62, %f60;
	add.s64 	%rd21, %rd20, %rd17;
	ld.global.nc.f32 	%f64, [%rd21];
	ld.global.nc.f32 	%f65, [%rd14+16];
	fma.rn.f32 	%f66, %f64, %f65, %f63;
	add.s64 	%rd22, %rd21, %rd17;
	ld.global.nc.f32 	%f67, [%rd22];
	ld.global.nc.f32 	%f68, [%rd14+20];
	fma.rn.f32 	%f69, %f67, %f68, %f66;
	add.s64 	%rd23, %rd22, %rd17;
	ld.global.nc.f32 	%f70, [%rd23];
	ld.global.nc.f32 	%f71, [%rd14+24];
	fma.rn.f32 	%f72, %f70, %f71, %f69;
	add.s64 	%rd24, %rd23, %rd17;
	ld.global.nc.f32 	%f73, [%rd24];
	ld.global.nc.f32 	%f74, [%rd14+28];
	fma.rn.f32 	%f264, %f73, %f74, %f72;
	add.s32 	%r125, %r125, 8;
	add.s32 	%r124, %r124, %r52;
	add.s32 	%r123, %r123, 8;
	setp.ne.s32 	%p8, %r125, 0;
	@%p8 bra 	$L__BB0_40;
$L__BB0_41:
	setp.eq.s32 	%p9, %r49, 0;
	@%p9 bra 	$L__BB0_49;
	and.b32  	%r60, %r67, 3;
	setp.lt.u32 	%p10, %r49, 4;
	@%p10 bra 	$L__BB0_44;
	mad.lo.s32 	%r75, %r127, %r65, %r1;
	mul.wide.s32 	%rd25, %r75, 4;
	add.s64 	%rd26, %rd2, %rd25;
	ld.global.nc.f32 	%f76, [%rd26];
	add.s32 	%r76, %r127, %r4;
	mul.wide.s32 	%rd27, %r76, 4;
	add.s64 	%rd28, %rd1, %rd27;
	ld.global.nc.f32 	%f77, [%rd28];
	fma.rn.f32 	%f78, %f76, %f77, %f264;
	mul.wide.s32 	%rd29, %r65, 4;
	add.s64 	%rd30, %rd26, %rd29;
	ld.global.nc.f32 	%f79, [%rd30];
	ld.global.nc.f32 	%f80, [%rd28+4];
	fma.rn.f32 	%f81, %f79, %f80, %f78;
	add.s64 	%rd31, %rd30, %rd29;
	ld.global.nc.f32 	%f82, [%rd31];
	ld.global.nc.f32 	%f83, [%rd28+8];
	fma.rn.f32 	%f84, %f82, %f83, %f81;
	add.s64 	%rd32, %rd31, %rd29;
	ld.global.nc.f32 	%f85, [%rd32];
	ld.global.nc.f32 	%f86, [%rd28+12];
	fma.rn.f32 	%f264, %f85, %f86, %f84;
	add.s32 	%r127, %r127, 4;
$L__BB0_44:
	setp.eq.s32 	%p11, %r60, 0;
	@%p11 bra 	$L__BB0_49;
	setp.eq.s32 	%p12, %r60, 1;
	@%p12 bra 	$L__BB0_47;
	mad.lo.s32 	%r77, %r127, %r65, %r1;
	mul.wide.s32 	%rd33, %r77, 4;
	add.s64 	%rd34, %rd2, %rd33;
	ld.global.nc.f32 	%f88, [%rd34];
	add.s32 	%r78, %r127, %r4;
	mul.wide.s32 	%rd35, %r78, 4;
	add.s64 	%rd36, %rd1, %rd35;
	ld.global.nc.f32 	%f89, [%rd36];
	fma.rn.f32 	%f90, %f88, %f89, %f264;
	mul.wide.s32 	%rd37, %r65, 4;
	add.s64 	%rd38, %rd34, %rd37;
	ld.global.nc.f32 	%f91, [%rd38];
	ld.global.nc.f32 	%f92, [%rd36+4];
	fma.rn.f32 	%f264, %f91, %f92, %f90;
	add.s32 	%r127, %r127, 2;
$L__BB0_47:
	and.b32  	%r79, %r67, 1;
	setp.eq.b32 	%p13, %r79, 1;
	not.pred 	%p14, %p13;
	@%p14 bra 	$L__BB0_49;
	mad.lo.s32 	%r80, %r127, %r65, %r1;
	mul.wide.s32 	%rd39, %r80, 4;
	add.s64 	%rd40, %rd2, %rd39;
	ld.global.nc.f32 	%f93, [%rd40];
	add.s32 	%r81, %r127, %r4;
	mul.wide.s32 	%rd41, %r81, 4;
	add.s64 	%rd42, %rd1, %rd41;
	ld.global.nc.f32 	%f94, [%rd42];
	fma.rn.f32 	%f264, %f93, %f94, %f264;
$L__BB0_49:
	mad.lo.s32 	%r106, %r66, %r1, %r2;
	cvta.to.global.u64 	%rd153, %rd10;
	mul.wide.s32 	%rd154, %r106, 4;
	add.s64 	%rd155, %rd153, %rd154;
	ld.global.f32 	%f233, [%rd155];
	mul.f32 	%f234, %f47, %f233;
	fma.rn.f32 	%f235, %f46, %f264, %f234;
	st.global.f32 	[%rd155], %f235;
$L__BB0_50:
	ret;

}


// ===== COMPILED SASS (sm_100) =====

	.target	sm_100

	.elftype	@"ET_EXEC"


//--------------------- .note.nv.tkinfo           --------------------------
	.section	.note.nv.tkinfo,"",@"SHT_NOTE"
	.sectionflags	@"SHF_NOTE_NV_TKINFO"
	.tkinfo
        /*0018*/ 	.word	0x00000002
        /*0030*/ 	.string	""
        /*0030*/ 	.string	"ptxas"
        /*0030*/ 	.string	"Cuda compilation tools, release 13.0, V13.0.88"
        /*0030*/ 	.string	"Build cuda_13.0.r13.0/compiler.36424714_0"
        /*0030*/ 	.string	"-arch sm_100 -m 64 "



//--------------------- .note.nv.cuinfo           --------------------------
	.section	.note.nv.cuinfo,"",@"SHT_NOTE"
	.sectionflags	@"SHF_NOTE_NV_CUINFO"
        /*0018*/ 	.short	0x0002
        /*001a*/ 	.short	0x0064
        /*001c*/ 	.short	0x0082
	.zero		2


//--------------------- .nv.info                  --------------------------
	.section	.nv.info,"",@"SHT_CUDA_INFO"
	.align	4


	//----- nvinfo : EIATTR_REGCOUNT
	.align		4
        /*0000*/ 	.byte	0x04, 0x2f
        /*0002*/ 	.short	(.L_1 - .L_0)
	.align		4
.L_0:
        /*0004*/ 	.word	index@(_Z17gemm_naive_kerneliiifPKfbS0_bfPf)
        /*0008*/ 	.word	0x00000020


	//----- nvinfo : EIATTR_FRAME_SIZE
	.align		4
.L_1:
        /*000c*/ 	.byte	0x04, 0x11
        /*000e*/ 	.short	(.L_3 - .L_2)
	.align		4
.L_2:
        /*0010*/ 	.word	index@(_Z17gemm_naive_kerneliiifPKfbS0_bfPf)
        /*0014*/ 	.word	0x00000000


	//----- nvinfo : EIATTR_MIN_STACK_SIZE
	.align		4
.L_3:
        /*0018*/ 	.byte	0x04, 0x12
        /*001a*/ 	.short	(.L_5 - .L_4)
	.align		4
.L_4:
        /*001c*/ 	.word	index@(_Z17gemm_naive_kerneliiifPKfbS0_bfPf)
        /*0020*/ 	.word	0x00000000
.L_5:


//--------------------- .nv.compat                --------------------------
	.section	.nv.compat,"",@"SHT_CUDA_COMPAT_INFO"
	.align	4
        /*0000*/ 	.byte	0x02, 0x09, 0x00, 0x00, 0x02, 0x02, 0x01, 0x00, 0x02, 0x05, 0x05, 0x00, 0x03, 0x07, 0x01, 0x01
        /*0010*/ 	.byte	0x02, 0x03, 0x00, 0x00, 0x02, 0x06, 0x01, 0x00, 0x04, 0x0b, 0x08, 0x00, 0x09, 0x00, 0x00, 0x00
        /*0020*/ 	.byte	0x00, 0x00, 0x00, 0x00


//--------------------- .nv.info._Z17gemm_naive_kerneliiifPKfbS0_bfPf --------------------------
	.section	.nv.info._Z17gemm_naive_kerneliiifPKfbS0_bfPf,"",@"SHT_CUDA_INFO"
	.sectionflags	@""
	.align	4


	//----- nvinfo : EIATTR_CUDA_API_VERSION
	.align		4
        /*0000*/ 	.byte	0x04, 0x37
        /*0002*/ 	.short	(.L_7 - .L_6)
.L_6:
        /*0004*/ 	.word	0x00000082


	//----- nvinfo : EIATTR_KPARAM_INFO
	.align		4
.L_7:
        /*0008*/ 	.byte	0x04, 0x17
        /*000a*/ 	.short	(.L_9 - .L_8)
.L_8:
        /*000c*/ 	.word	0x00000000
        /*0010*/ 	.short	0x0009
        /*0012*/ 	.short	0x0030
        /*0014*/ 	.byte	0x00, 0xf5, 0x21, 0x00


	//----- nvinfo : EIATTR_KPARAM_INFO
	.align		4
.L_9:
        /*0018*/ 	.byte	0x04, 0x17
        /*001a*/ 	.short	(.L_11 - .L_10)
.L_10:
        /*001c*/ 	.word	0x00000000
        /*0020*/ 	.short	0x0008
        /*0022*/ 	.short	0x002c
        /*0024*/ 	.byte	0x00, 0xf0, 0x11, 0x00


	//----- nvinfo : EIATTR_KPARAM_INFO
	.align		4
.L_11:
        /*0028*/ 	.byte	0x04, 0x17
        /*002a*/ 	.short	(.L_13 - .L_12)
.L_12:
        /*002c*/ 	.word	0x00000000
        /*0030*/ 	.short	0x0007
        /*0032*/ 	.short	0x0028
        /*0034*/ 	.byte	0x00, 0xf0, 0x05, 0x00


	//----- nvinfo : EIATTR_KPARAM_INFO
	.align		4
.L_13:
        /*0038*/ 	.byte	0x04, 0x17
        /*003a*/ 	.short	(.L_15 - .L_14)
.L_14:
        /*003c*/ 	.word	0x00000000
        /*0040*/ 	.short	0x0006
        /*0042*/ 	.short	0x0020
        /*0044*/ 	.byte	0x00, 0xf5, 0x21, 0x00


	//----- nvinfo : EIATTR_KPARAM_INFO
	.align		4
.L_15:
        /*0048*/ 	.byte	0x04, 0x17
        /*004a*/ 	.short	(.L_17 - .L_16)
.L_16:
        /*004c*/ 	.word	0x00000000
        /*0050*/ 	.short	0x0005
        /*0052*/ 	.short	0x0018
        /*0054*/ 	.byte	0x00, 0xf0, 0x05, 0x00


	//----- nvinfo : EIATTR_KPARAM_INFO
	.align		4
.L_17:
        /*0058*/ 	.byte	0x04, 0x17
        /*005a*/ 	.short	(.L_19 - .L_18)
.L_18:
        /*005c*/ 	.word	0x00000000
        /*0060*/ 	.short	0x0004
        /*0062*/ 	.short	0x0010
        /*0064*/ 	.byte	0x00, 0xf5, 0x21, 0x00


	//----- nvinfo : EIATTR_KPARAM_INFO
	.align		4
.L_19:
        /*0068*/ 	.byte	0x04, 0x17
        /*006a*/ 	.short	(.L_21 - .L_20)
.L_20:
        /*006c*/ 	.word	0x00000000
        /*0070*/ 	.short	0x0003
        /*0072*/ 	.short	0x000c
        /*0074*/ 	.byte	0x00, 0xf0, 0x11, 0x00


	//----- nvinfo : EIATTR_KPARAM_INFO
	.align		4
.L_21:
        /*0078*/ 	.byte	0x04, 0x17
        /*007a*/ 	.short	(.L_23 - .L_22)
.L_22:
        /*007c*/ 	.word	0x00000000
        /*0080*/ 	.short	0x0002
        /*0082*/ 	.short	0x0008
        /*0084*/ 	.byte	0x00, 0xf0, 0x11, 0x00


	//----- nvinfo : EIATTR_KPARAM_INFO
	.align		4
.L_23:
        /*0088*/ 	.byte	0x04, 0x17
        /*008a*/ 	.short	(.L_25 - .L_24)
.L_24:
        /*008c*/ 	.word	0x00000000
        /*0090*/ 	.short	0x0001
        /*0092*/ 	.short	0x0004
        /*0094*/ 	.byte	0x00, 0xf0, 0x11, 0x00


	//----- nvinfo : EIATTR_KPARAM_INFO
	.align		4
.L_25:
        /*0098*/ 	.byte	0x04, 0x17
        /*009a*/ 	.short	(.L_27 - .L_26)
.L_26:
        /*009c*/ 	.word	0x00000000
        /*00a0*/ 	.short	0x0000
        /*00a2*/ 	.short	0x0000
        /*00a4*/ 	.byte	0x00, 0xf0, 0x11, 0x00


	//----- nvinfo : EIATTR_SPARSE_MMA_MASK
	.align		4
.L_27:
        /*00a8*/ 	.byte	0x03, 0x50
        /*00aa*/ 	.short	0x0000


	//----- nvinfo : EIATTR_MAXREG_COUNT
	.align		4
        /*00ac*/ 	.byte	0x03, 0x1b
        /*00ae*/ 	.short	0x00ff


	//----- nvinfo : EIATTR_MERCURY_ISA_VERSION
	.align		4
        /*00b0*/ 	.byte	0x03, 0x5f
        /*00b2*/ 	.short	0x0101


	//----- nvinfo : EIATTR_VRC_CTA_INIT_COUNT
	.align		4
        /*00b4*/ 	.byte	0x02, 0x4a
	.zero		1
	.zero		1


	//----- nvinfo : EIATTR_EXIT_INSTR_OFFSETS
	.align		4
        /*00b8*/ 	.byte	0x04, 0x1c
        /*00ba*/ 	.short	(.L_29 - .L_28)


	//   ....[0]....
.L_28:
        /*00bc*/ 	.word	0x000000c0


	//   ....[1]....
        /*00c0*/ 	.word	0x00001f60


	//----- nvinfo : EIATTR_CBANK_PARAM_SIZE
	.align		4
.L_29:
        /*00c4*/ 	.byte	0x03, 0x19
        /*00c6*/ 	.short	0x0038


	//----- nvinfo : EIATTR_PARAM_CBANK
	.align		4
        /*00c8*/ 	.byte	0x04, 0x0a
        /*00ca*/ 	.short	(.L_31 - .L_30)
	.align		4
.L_30:
        /*00cc*/ 	.word	index@(.nv.constant0._Z17gemm_naive_kerneliiifPKfbS0_bfPf)
        /*00d0*/ 	.short	0x0380
        /*00d2*/ 	.short	0x0038


	//----- nvinfo : EIATTR_SW_WAR
	.align		4
.L_31:
        /*00d4*/ 	.byte	0x04, 0x36
        /*00d6*/ 	.short	(.L_33 - .L_32)
.L_32:
        /*00d8*/ 	.word	0x00000008
.L_33:


//--------------------- .nv.callgraph             --------------------------
	.section	.nv.callgraph,"",@"SHT_CUDA_CALLGRAPH"
	.align	4
	.sectionentsize	8
	.align		4
        /*0000*/ 	.word	0x00000000
	.align		4
        /*0004*/ 	.word	0xffffffff
	.align		4
        /*0008*/ 	.word	0x00000000
	.align		4
        /*000c*/ 	.word	0xfffffffe
	.align		4
        /*0010*/ 	.word	0x00000000
	.align		4
        /*0014*/ 	.word	0xfffffffd
	.align		4
        /*0018*/ 	.word	0x00000000
	.align		4
        /*001c*/ 	.word	0xfffffffc


//--------------------- .text._Z17gemm_naive_kerneliiifPKfbS0_bfPf --------------------------
	.section	.text._Z17gemm_naive_kerneliiifPKfbS0_bfPf,"ax",@progbits
	.align	128
        .global         _Z17gemm_naive_kerneliiifPKfbS0_bfPf
        .type           _Z17gemm_naive_kerneliiifPKfbS0_bfPf,@function
        .size           _Z17gemm_naive_kerneliiifPKfbS0_bfPf,(.L_x_20 - _Z17gemm_naive_kerneliiifPKfbS0_bfPf)
        .other          _Z17gemm_naive_kerneliiifPKfbS0_bfPf,@"STO_CUDA_ENTRY STV_DEFAULT"
_Z17gemm_naive_kerneliiifPKfbS0_bfPf:
.text._Z17gemm_naive_kerneliiifPKfbS0_bfPf:
[----:B------:R-:W-:Y:S01]  /*0000*/  LDC R1, c[0x0][0x37c] ;  /* 0x0000df00ff017b82 */ /* 0x000fe20000000800 */
[----:B------:R-:W0:Y:S07]  /*0010*/  S2R R5, SR_TID.X ;  /* 0x0000000000057919 */ /* 0x000e2e0000002100 */
[----:B------:R-:W1:Y:S01]  /*0020*/  LDC R3, c[0x0][0x364] ;  /* 0x0000d900ff037b82 */ /* 0x000e620000000800 */
[----:B------:R-:W1:Y:S07]  /*0030*/  S2R R2, SR_TID.Y ;  /* 0x0000000000027919 */ /* 0x000e6e0000002200 */
[----:B------:R-:W0:Y:S08]  /*0040*/  S2UR UR5, SR_CTAID.X ;  /* 0x00000000000579c3 */ /* 0x000e300000002500 */
[----:B------:R-:W0:Y:S08]  /*0050*/  LDC R0, c[0x0][0x360] ;  /* 0x0000d800ff007b82 */ /* 0x000e300000000800 */
[----:B------:R-:W1:Y:S08]  /*0060*/  S2UR UR4, SR_CTAID.Y ;  /* 0x00000000000479c3 */ /* 0x000e700000002600 */
[----:B------:R-:W2:Y:S01]  /*0070*/  LDC.64 R12, c[0x0][0x380] ;  /* 0x0000e000ff0c7b82 */ /* 0x000ea20000000a00 */
[----:B0-----:R-:W-:-:S02]  /*0080*/  IMAD R0, R0, UR5, R5 ;  /* 0x0000000500007c24 */ /* 0x001fc4000f8e0205 */
[----:B-1----:R-:W-:-:S03]  /*0090*/  IMAD R3, R3, UR4, R2 ;  /* 0x0000000403037c24 */ /* 0x002fc6000f8e0202 */
[----:B--2---:R-:W-:-:S04]  /*00a0*/  ISETP.GE.AND P0, PT, R0, R13, PT ;  /* 0x0000000d0000720c */ /* 0x004fc80003f06270 */
[----:B------:R-:W-:-:S13]  /*00b0*/  ISETP.GE.OR P0, PT, R3, R12, P0 ;  /* 0x0000000c0300720c */ /* 0x000fda0000706670 */
[----:B------:R-:W-:Y:S05]  /*00c0*/  @P0 EXIT ;  /* 0x000000000000094d */ /* 0x000fea0003800000 */
[----:B------:R-:W0:Y:S01]  /*00d0*/  LDC R2, c[0x0][0x388] ;  /* 0x0000e200ff027b82 */ /* 0x000e220000000800 */
[----:B------:R-:W1:Y:S01]  /*00e0*/  LDCU.64 UR6, c[0x0][0x358] ;  /* 0x00006b00ff0677ac */ /* 0x000e620008000a00 */
[----:B------:R-:W-:Y:S01]  /*00f0*/  HFMA2 R29, -RZ, RZ, 0, 0 ;  /* 0x00000000ff1d7431 */ /* 0x000fe200000001ff */
[----:B0-----:R-:W-:-:S13]  /*0100*/  ISETP.GE.AND P0, PT, R2, 0x1, PT ;  /* 0x000000010200780c */ /* 0x001fda0003f06270 */
[----:B-1----:R-:W-:Y:S05]  /*0110*/  @!P0 BRA `(.L_x_0) ;  /* 0x0000001c006c8947 */ /* 0x002fea0003800000 */
[----:B------:R-:W0:Y:S01]  /*0120*/  LDCU.U8 UR4, c[0x0][0x398] ;  /* 0x00007300ff0477ac */ /* 0x000e220008000000 */
[----:B------:R-:W-:Y:S01]  /*0130*/  IMAD R18, R0, R2, RZ ;  /* 0x0000000200127224 */ /* 0x000fe200078e02ff */
[----:B0-----:R-:W-:-:S04]  /*0140*/  UPRMT UR4, UR4, 0x8880, URZ ;  /* 0x0000888004047896 */ /* 0x001fc800080000ff */
[----:B------:R-:W-:-:S09]  /*0150*/  UISETP.NE.AND UP0, UPT, UR4, URZ, UPT ;  /* 0x000000ff0400728c */ /* 0x000fd2000bf05270 */
[----:B------:R-:W-:Y:S05]  /*0160*/  BRA.U UP0, `(.L_x_1) ;  /* 0x0000000d00c87547 */ /* 0x000fea000b800000 */
[----:B------:R-:W0:Y:S01]  /*0170*/  LDCU.U8 UR4, c[0x0][0x3a8] ;  /* 0x00007500ff0477ac */ /* 0x000e220008000000 */
[----:B------:R-:W-:Y:S01]  /*0180*/  IMAD R20, R3, R2, RZ ;  /* 0x0000000203147224 */ /* 0x000fe200078e02ff */
[----:B0-----:R-:W-:-:S04]  /*0190*/  UPRMT UR4, UR4, 0x8880, URZ ;  /* 0x0000888004047896 */ /* 0x001fc800080000ff */
[----:B------:R-:W-:-:S09]  /*01a0*/  UISETP.NE.AND UP0, UPT, UR4, URZ, UPT ;  /* 0x000000ff0400728c */ /* 0x000fd2000bf05270 */
[----:B------:R-:W-:Y:S05]  /*01b0*/  BRA.U UP0, `(.L_x_2) ;  /* 0x0000000500e87547 */ /* 0x000fea000b800000 */
[C---:B------:R-:W-:Y:S01]  /*01c0*/  ISETP.GE.U32.AND P1, PT, R2.reuse, 0x8, PT ;  /* 0x000000080200780c */ /* 0x040fe20003f26070 */
[----:B------:R-:W-:Y:S01]  /*01d0*/  HFMA2 R21, -RZ, RZ, 0, 0 ;  /* 0x00000000ff157431 */ /* 0x000fe200000001ff */
[----:B------:R-:W-:Y:S02]  /*01e0*/  LOP3.LUT R26, R2, 0x7, RZ, 0xc0, !PT ;  /* 0x00000007021a7812 */ /* 0x000fe400078ec0ff */
[----:B------:R-:W-:Y:S02]  /*01f0*/  MOV R29, RZ ;  /* 0x000000ff001d7202 */ /* 0x000fe40000000f00 */
[----:B------:R-:W-:-:S07]  /*0200*/  ISETP.NE.AND P0, PT, R26, RZ, PT ;  /* 0x000000ff1a00720c */ /* 0x000fce0003f05270 */
[----:B------:R-:W-:Y:S06]  /*0210*/  @!P1 BRA `(.L_x_3) ;  /* 0x0000000000c49947 */ /* 0x000fec0003800000 */
[----:B------:R-:W0:Y:S01]  /*0220*/  LDC.64 R4, c[0x0][0x390] ;  /* 0x0000e400ff047b82 */ /* 0x000e220000000a00 */
[----:B------:R-:W-:Y:S02]  /*0230*/  LOP3.LUT R21, R2, 0x7ffffff8, RZ, 0xc0, !PT ;  /* 0x7ffffff802157812 */ /* 0x000fe400078ec0ff */
[----:B------:R-:W-:Y:S02]  /*0240*/  MOV R29, RZ ;  /* 0x000000ff001d7202 */ /* 0x000fe40000000f00 */
[----:B------:R-:W-:Y:S02]  /*0250*/  MOV R12, R0 ;  /* 0x00000000000c7202 */ /* 0x000fe40000000f00 */
[----:B------:R-:W-:Y:S01]  /*0260*/  IADD3 R22, PT, PT, -R21, RZ, RZ ;  /* 0x000000ff15167210 */ /* 0x000fe20007ffe1ff */
[----:B0-----:R-:W-:-:S03]  /*0270*/  IMAD.WIDE.U32 R4, R20, 0x4, R4 ;  /* 0x0000000414047825 */ /* 0x001fc600078e0004 */
[----:B------:R-:W-:-:S04]  /*0280*/  IADD3 R6, P1, PT, R4, 0x10, RZ ;  /* 0x0000001004067810 */ /* 0x000fc80007f3e0ff */
[----:B------:R-:W-:-:S09]  /*0290*/  IADD3.X R7, PT, PT, RZ, R5, RZ, P1, !PT ;  /* 0x00000005ff077210 */ /* 0x000fd20000ffe4ff */
.L_x_4:
[----:B------:R-:W0:Y:S01]  /*02a0*/  LDC.64 R18, c[0x0][0x3a0] ;  /* 0x0000e800ff127b82 */ /* 0x000e220000000a00 */
[----:B------:R-:W-:Y:S02]  /*02b0*/  MOV R4, R6 ;  /* 0x0000000600047202 */ /* 0x000fe40000000f00 */
[----:B------:R-:W-:-:S05]  /*02c0*/  MOV R5, R7 ;  /* 0x0000000700057202 */ /* 0x000fca0000000f00 */
[----:B------:R-:W2:Y:S04]  /*02d0*/  LDG.E.CONSTANT R24, desc[UR6][R4.64+-0x10] ;  /* 0xfffff00604187981 */ /* 0x000ea8000c1e9900 */
[----:B------:R-:W3:Y:S04]  /*02e0*/  LDG.E.CONSTANT R23, desc[UR6][R4.64+-0xc] ;  /* 0xfffff40604177981 */ /* 0x000ee8000c1e9900 */
[----:B------:R-:W4:Y:S04]  /*02f0*/  LDG.E.CONSTANT R27, desc[UR6][R4.64+-0x8] ;  /* 0xfffff806041b7981 */ /* 0x000f28000c1e9900 */
[----:B------:R-:W5:Y:S01]  /*0300*/  LDG.E.CONSTANT R28, desc[UR6][R4.64+-0x4] ;  /* 0xfffffc06041c7981 */ /* 0x000f62000c1e9900 */
[----:B0-----:R-:W-:-:S05]  /*0310*/  IMAD.WIDE R18, R12, 0x4, R18 ;  /* 0x000000040c127825 */ /* 0x001fca00078e0212 */
[----:B------:R0:W2:Y:S01]  /*0320*/  LDG.E.CONSTANT R25, desc[UR6][R18.64] ;  /* 0x0000000612197981 */ /* 0x0000a2000c1e9900 */
[----:B------:R-:W-:-:S04]  /*0330*/  IMAD.WIDE R16, R13, 0x4, R18 ;  /* 0x000000040d107825 */ /* 0x000fc800078e0212 */
[C---:B------:R-:W-:Y:S02]  /*0340*/  IMAD.WIDE R6, R13.reuse, 0x4, R16 ;  /* 0x000000040d067825 */ /* 0x040fe400078e0210 */
[----:B------:R-:W3:Y:S02]  /*0350*/  LDG.E.CONSTANT R16, desc[UR6][R16.64] ;  /* 0x0000000610107981 */ /* 0x000ee4000c1e9900 */
[C---:B------:R-:W-:Y:S02]  /*0360*/  IMAD.WIDE R8, R13.reuse, 0x4, R6 ;  /* 0x000000040d087825 */ /* 0x040fe400078e0206 */
[----:B------:R-:W4:Y:S02]  /*0370*/  LDG.E.CONSTANT R6, desc[UR6][R6.64] ;  /* 0x0000000606067981 */ /* 0x000f24000c1e9900 */
[C---:B------:R-:W-:Y:S02]  /*0380*/  IMAD.WIDE R10, R13.reuse, 0x4, R8 ;  /* 0x000000040d0a7825 */ /* 0x040fe400078e0208 */
[----:B------:R-:W5:Y:S02]  /*0390*/  LDG.E.CONSTANT R8, desc[UR6][R8.64] ;  /* 0x0000000608087981 */ /* 0x000f64000c1e9900 */
[----:B------:R-:W-:-:S02]  /*03a0*/  IMAD.WIDE R14, R13, 0x4, R10 ;  /* 0x000000040d0e7825 */ /* 0x000fc400078e020a */
[----:B------:R-:W5:Y:S04]  /*03b0*/  LDG.E.CONSTANT R7, desc[UR6][R4.64] ;  /* 0x0000000604077981 */ /* 0x000f68000c1e9900 */
[----:B------:R-:W5:Y:S01]  /*03c0*/  LDG.E.CONSTANT R10, desc[UR6][R10.64] ;  /* 0x000000060a0a7981 */ /* 0x000f62000c1e9900 */
[----:B0-----:R-:W-:-:S03]  /*03d0*/  IMAD.WIDE R18, R13, 0x4, R14 ;  /* 0x000000040d127825 */ /* 0x001fc600078e020e */
[----:B------:R-:W5:Y:S04]  /*03e0*/  LDG.E.CONSTANT R14, desc[UR6][R14.64] ;  /* 0x000000060e0e7981 */ /* 0x000f68000c1e9900 */
[----:B------:R-:W5:Y:S04]  /*03f0*/  LDG.E.CONSTANT R9, desc[UR6][R4.64+0x4] ;  /* 0x0000040604097981 */ /* 0x000f68000c1e9900 */
[----:B------:R-:W5:Y:S04]  /*0400*/  LDG.E.CONSTANT R17, desc[UR6][R18.64] ;  /* 0x0000000612117981 */ /* 0x000f68000c1e9900 */
[----:B------:R-:W5:Y:S01]  /*0410*/  LDG.E.CONSTANT R11, desc[UR6][R4.64+0xc] ;  /* 0x00000c06040b7981 */ /* 0x000f62000c1e9900 */
[----:B--2---:R-:W-:Y:S01]  /*0420*/  FFMA R29, R24, R25, R29 ;  /* 0x00000019181d7223 */ /* 0x004fe2000000001d */
[----:B------:R-:W-:-:S02]  /*0430*/  IMAD.WIDE R24, R13, 0x4, R18 ;  /* 0x000000040d187825 */ /* 0x000fc400078e0212 */
[----:B------:R-:W2:Y:S04]  /*0440*/  LDG.E.CONSTANT R18, desc[UR6][R4.64+0x8] ;  /* 0x0000080604127981 */ /* 0x000ea8000c1e9900 */
[----:B------:R-:W2:Y:S01]  /*0450*/  LDG.E.CONSTANT R24, desc[UR6][R24.64] ;  /* 0x0000000618187981 */ /* 0x000ea2000c1e9900 */
[----:B---3--:R-:W-:Y:S01]  /*0460*/  FFMA R16, R23, R16, R29 ;  /* 0x0000001017107223 */ /* 0x008fe2000000001d */
[----:B------:R-:W-:-:S03]  /*0470*/  IADD3 R22, PT, PT, R22, 0x8, RZ ;  /* 0x0000000816167810 */ /* 0x000fc60007ffe0ff */
[----:B----4-:R-:W-:Y:S01]  /*0480*/  FFMA R27, R27, R6, R16 ;  /* 0x000000061b1b7223 */ /* 0x010fe20000000010 */
[----:B------:R-:W-:-:S03]  /*0490*/  ISETP.NE.AND P1, PT, R22, RZ, PT ;  /* 0x000000ff1600720c */ /* 0x000fc60003f25270 */
[----:B-----5:R-:W-:Y:S01]  /*04a0*/  FFMA R8, R28, R8, R27 ;  /* 0x000000081c087223 */ /* 0x020fe2000000001b */
[----:B------:R-:W-:-:S03]  /*04b0*/  IADD3 R6, P2, PT, R4, 0x20, RZ ;  /* 0x0000002004067810 */ /* 0x000fc60007f5e0ff */
[----:B------:R-:W-:-:S04]  /*04c0*/  FFMA R8, R7, R10, R8 ;  /* 0x0000000a07087223 */ /* 0x000fc80000000008 */
[----:B------:R-:W-:Y:S01]  /*04d0*/  FFMA R9, R9, R14, R8 ;  /* 0x0000000e09097223 */ /* 0x000fe20000000008 */
[----:B------:R-:W-:Y:S02]  /*04e0*/  IADD3.X R7, PT, PT, RZ, R5, RZ, P2, !PT ;  /* 0x00000005ff077210 */ /* 0x000fe400017fe4ff */
[----:B------:R-:W-:Y:S01]  /*04f0*/  LEA R12, R13, R12, 0x3 ;  /* 0x0000000c0d0c7211 */ /* 0x000fe200078e18ff */
[----:B--2---:R-:W-:-:S04]  /*0500*/  FFMA R18, R18, R17, R9 ;  /* 0x0000001112127223 */ /* 0x004fc80000000009 */
[----:B------:R-:W-:Y:S01]  /*0510*/  FFMA R29, R11, R24, R18 ;  /* 0x000000180b1d7223 */ /* 0x000fe20000000012 */
[----:B------:R-:W-:Y:S06]  /*0520*/  @P1 BRA `(.L_x_4) ;  /* 0xfffffffc005c1947 */ /* 0x000fec000383ffff */
.L_x_3:
[----:B------:R-:W-:Y:S05]  /*0530*/  @!P0 BRA `(.L_x_0) ;  /* 0x0000001800648947 */ /* 0x000fea0003800000 */
[----:B------:R-:W-:Y:S02]  /*0540*/  ISETP.GE.U32.AND P1, PT, R26, 0x4, PT ;  /* 0x000000041a00780c */ /* 0x000fe40003f26070 */
[----:B------:R-:W-:-:S04]  /*0550*/  LOP3.LUT R12, R2, 0x3, RZ, 0xc0, !PT ;  /* 0x00000003020c7812 */ /* 0x000fc800078ec0ff */
[----:B------:R-:W-:-:S07]  /*0560*/  ISETP.NE.AND P0, PT, R12, RZ, PT ;  /* 0x000000ff0c00720c */ /* 0x000fce0003f05270 */
[----:B------:R-:W-:Y:S06]  /*0570*/  @!P1 BRA `(.L_x_5) ;  /* 0x00000000006c9947 */ /* 0x000fec0003800000 */
[----:B------:R-:W0:Y:S01]  /*0580*/  LDC.64 R6, c[0x0][0x3a0] ;  /* 0x0000e800ff067b82 */ /* 0x000e220000000a00 */
[----:B------:R-:W1:Y:S01]  /*0590*/  LDCU.64 UR4, c[0x0][0x390] ;  /* 0x00007200ff0477ac */ /* 0x000e620008000a00 */
[----:B------:R-:W-:Y:S01]  /*05a0*/  IMAD R9, R21, R13, R0 ;  /* 0x0000000d15097224 */ /* 0x000fe200078e0200 */
[CC--:B------:R-:W-:Y:S02]  /*05b0*/  IADD3 R5, PT, PT, R20.reuse, R21.reuse, RZ ;  /* 0x0000001514057210 */ /* 0x0c0fe40007ffe0ff */
[----:B------:R-:W-:-:S03]  /*05c0*/  IADD3 R10, P1, PT, R20, R21, RZ ;  /* 0x00000015140a7210 */ /* 0x000fc60007f3e0ff */
[----:B------:R-:W2:Y:S01]  /*05d0*/  LDC.64 R16, c[0x0][0x390] ;  /* 0x0000e400ff107b82 */ /* 0x000ea20000000a00 */
[----:B0-----:R-:W-:-:S04]  /*05e0*/  IMAD.WIDE R6, R9, 0x4, R6 ;  /* 0x0000000409067825 */ /* 0x001fc800078e0206 */
[----:B------:R-:W-:Y:S02]  /*05f0*/  IMAD.WIDE R8, R13, 0x4, R6 ;  /* 0x000000040d087825 */ /* 0x000fe400078e0206 */
[----:B------:R-:W3:Y:S02]  /*0600*/  LDG.E.CONSTANT R6, desc[UR6][R6.64] ;  /* 0x0000000606067981 */ /* 0x000ee4000c1e9900 */
[----:B--2---:R-:W-:Y:S01]  /*0610*/  IMAD.WIDE.U32 R16, R5, 0x4, R16 ;  /* 0x0000000405107825 */ /* 0x004fe200078e0010 */
[----:B------:R-:W-:Y:S02]  /*0620*/  IADD3.X R5, PT, PT, RZ, RZ, RZ, P1, !PT ;  /* 0x000000ffff057210 */ /* 0x000fe40000ffe4ff */
[----:B-1----:R-:W-:-:S03]  /*0630*/  LEA R4, P1, R10, UR4, 0x2 ;  /* 0x000000040a047c11 */ /* 0x002fc6000f8210ff */
[----:B------:R-:W3:Y:S01]  /*0640*/  LDG.E.CONSTANT R16, desc[UR6][R16.64] ;  /* 0x0000000610107981 */ /* 0x000ee2000c1e9900 */
[----:B------:R-:W-:Y:S01]  /*0650*/  LEA.HI.X R5, R10, UR5, R5, 0x2, P1 ;  /* 0x000000050a057c11 */ /* 0x000fe200088f1405 */
[C---:B------:R-:W-:Y:S02]  /*0660*/  IMAD.WIDE R10, R13.reuse, 0x4, R8 ;  /* 0x000000040d0a7825 */ /* 0x040fe400078e0208 */
[----:B------:R-:W2:Y:S04]  /*0670*/  LDG.E.CONSTANT R8, desc[UR6][R8.64] ;  /* 0x0000000608087981 */ /* 0x000ea8000c1e9900 */
[----:B------:R-:W2:Y:S01]  /*0680*/  LDG.E.CONSTANT R18, desc[UR6][R4.64+0x4] ;  /* 0x0000040604127981 */ /* 0x000ea2000c1e9900 */
[----:B------:R-:W-:-:S03]  /*0690*/  IMAD.WIDE R14, R13, 0x4, R10 ;  /* 0x000000040d0e7825 */ /* 0x000fc600078e020a */
[----:B------:R-:W4:Y:S04]  /*06a0*/  LDG.E.CONSTANT R22, desc[UR6][R10.64] ;  /* 0x000000060a167981 */ /* 0x000f28000c1e9900 */
[----:B------:R-:W4:Y:S04]  /*06b0*/  LDG.E.CONSTANT R19, desc[UR6][R4.64+0x8] ;  /* 0x0000080604137981 */ /* 0x000f28000c1e9900 */
[----:B------:R-:W5:Y:S04]  /*06c0*/  LDG.E.CONSTANT R23, desc[UR6][R4.64+0xc] ;  /* 0x00000c0604177981 */ /* 0x000f68000c1e9900 */
[----:B------:R-:W5:Y:S01]  /*06d0*/  LDG.E.CONSTANT R14, desc[UR6][R14.64] ;  /* 0x000000060e0e7981 */ /* 0x000f62000c1e9900 */
[----:B------:R-:W-:Y:S01]  /*06e0*/  IADD3 R21, PT, PT, R21, 0x4, RZ ;  /* 0x0000000415157810 */ /* 0x000fe20007ffe0ff */
[----:B---3--:R-:W-:-:S04]  /*06f0*/  FFMA R29, R16, R6, R29 ;  /* 0x00000006101d7223 */ /* 0x008fc8000000001d */
[----:B--2---:R-:W-:-:S04]  /*0700*/  FFMA R18, R18, R8, R29 ;  /* 0x0000000812127223 */ /* 0x004fc8000000001d */
[----:B----4-:R-:W-:-:S04]  /*0710*/  FFMA R18, R19, R22, R18 ;  /* 0x0000001613127223 */ /* 0x010fc80000000012 */
[----:B-----5:R-:W-:-:S07]  /*0720*/  FFMA R29, R23, R14, R18 ;  /* 0x0000000e171d7223 */ /* 0x020fce0000000012 */
.L_x_5:
[----:B------:R-:W-:Y:S05]  /*0730*/  @!P0 BRA `(.L_x_0) ;  /* 0x0000001400e48947 */ /* 0x000fea0003800000 */
[----:B------:R-:W-:Y:S02]  /*0740*/  ISETP.NE.AND P1, PT, R12, 0x1, PT ;  /* 0x000000010c00780c */ /* 0x000fe40003f25270 */
[----:B------:R-:W-:-:S04]  /*0750*/  LOP3.LUT R2, R2, 0x1, RZ, 0xc0, !PT ;  /* 0x0000000102027812 */ /* 0x000fc800078ec0ff */
[----:B------:R-:W-:-:S07]  /*0760*/  ISETP.NE.U32.AND P0, PT, R2, 0x1, PT ;  /* 0x000000010200780c */ /* 0x000fce0003f05070 */
[----:B------:R-:W-:Y:S06]  /*0770*/  @!P1 BRA `(.L_x_6) ;  /* 0x00000000004c9947 */ /* 0x000fec0003800000 */
[----:B------:R-:W0:Y:S01]  /*0780*/  LDC.64 R6, c[0x0][0x3a0] ;  /* 0x0000e800ff067b82 */ /* 0x000e220000000a00 */
[----:B------:R-:W1:Y:S01]  /*0790*/  LDCU.64 UR4, c[0x0][0x390] ;  /* 0x00007200ff0477ac */ /* 0x000e620008000a00 */
[C---:B------:R-:W-:Y:S01]  /*07a0*/  IADD3 R9, PT, PT, R20.reuse, R21, RZ ;  /* 0x0000001514097210 */ /* 0x040fe20007ffe0ff */
[----:B------:R-:W-:Y:S01]  /*07b0*/  IMAD R11, R21, R13, R0 ;  /* 0x0000000d150b7224 */ /* 0x000fe200078e0200 */
[----:B------:R-:W-:-:S04]  /*07c0*/  IADD3 R2, P1, PT, R20, R21, RZ ;  /* 0x0000001514027210 */ /* 0x000fc80007f3e0ff */
[----:B------:R-:W2:Y:S01]  /*07d0*/  LDC.64 R4, c[0x0][0x390] ;  /* 0x0000e400ff047b82 */ /* 0x000ea20000000a00 */
[----:B0-----:R-:W-:-:S04]  /*07e0*/  IMAD.WIDE R6, R11, 0x4, R6 ;  /* 0x000000040b067825 */ /* 0x001fc800078e0206 */
[----:B--2---:R-:W-:Y:S01]  /*07f0*/  IMAD.WIDE.U32 R4, R9, 0x4, R4 ;  /* 0x0000000409047825 */ /* 0x004fe200078e0004 */
[----:B------:R-:W-:Y:S02]  /*0800*/  IADD3.X R9, PT, PT, RZ, RZ, RZ, P1, !PT ;  /* 0x000000ffff097210 */ /* 0x000fe40000ffe4ff */
[C---:B-1----:R-:W-:Y:S01]  /*0810*/  LEA R8, P1, R2.reuse, UR4, 0x2 ;  /* 0x0000000402087c11 */ /* 0x042fe2000f8210ff */
[----:B------:R-:W-:Y:S02]  /*0820*/  IMAD.WIDE R10, R13, 0x4, R6 ;  /* 0x000000040d0a7825 */ /* 0x000fe400078e0206 */
[----:B------:R-:W2:Y:S01]  /*0830*/  LDG.E.CONSTANT R4, desc[UR6][R4.64] ;  /* 0x0000000604047981 */ /* 0x000ea2000c1e9900 */
[----:B------:R-:W-:-:S03]  /*0840*/  LEA.HI.X R9, R2, UR5, R9, 0x2, P1 ;  /* 0x0000000502097c11 */ /* 0x000fc600088f1409 */
[----:B------:R-:W2:Y:S04]  /*0850*/  LDG.E.CONSTANT R6, desc[UR6][R6.64] ;  /* 0x0000000606067981 */ /* 0x000ea8000c1e9900 */
[----:B------:R-:W3:Y:S04]  /*0860*/  LDG.E.CONSTANT R8, desc[UR6][R8.64+0x4] ;  /* 0x0000040608087981 */ /* 0x000ee8000c1e9900 */
[----:B------:R-:W3:Y:S01]  /*0870*/  LDG.E.CONSTANT R10, desc[UR6][R10.64] ;  /* 0x000000060a0a7981 */ /* 0x000ee2000c1e9900 */
[----:B------:R-:W-:Y:S01]  /*0880*/  IADD3 R21, PT, PT, R21, 0x2, RZ ;  /* 0x0000000215157810 */ /* 0x000fe20007ffe0ff */
[----:B--2---:R-:W-:-:S04]  /*0890*/  FFMA R29, R4, R6, R29 ;  /* 0x00000006041d7223 */ /* 0x004fc8000000001d */
[----:B---3--:R-:W-:-:S07]  /*08a0*/  FFMA R29, R8, R10, R29 ;  /* 0x0000000a081d7223 */ /* 0x008fce000000001d */
.L_x_6:
[----:B------:R-:W-:Y:S05]  /*08b0*/  @P0 BRA `(.L_x_0) ;  /* 0x0000001400840947 */ /* 0x000fea0003800000 */
[----:B------:R-:W0:Y:S01]  /*08c0*/  LDC.64 R4, c[0x0][0x390] ;  /* 0x0000e400ff047b82 */ /* 0x000e220000000a00 */
[----:B------:R-:W-:Y:S01]  /*08d0*/  IADD3 R9, PT, PT, R20, R21, RZ ;  /* 0x0000001514097210 */ /* 0x000fe20007ffe0ff */
[----:B------:R-:W-:-:S06]  /*08e0*/  IMAD R21, R21, R13, R0 ;  /* 0x0000000d15157224 */ /* 0x000fcc00078e0200 */
[----:B------:R-:W1:Y:S01]  /*08f0*/  LDC.64 R6, c[0x0][0x3a0] ;  /* 0x0000e800ff067b82 */ /* 0x000e620000000a00 */
[----:B0-----:R-:W-:-:S06]  /*0900*/  IMAD.WIDE.U32 R4, R9, 0x4, R4 ;  /* 0x0000000409047825 */ /* 0x001fcc00078e0004 */
[----:B------:R-:W2:Y:S01]  /*0910*/  LDG.E.CONSTANT R4, desc[UR6][R4.64] ;  /* 0x0000000604047981 */ /* 0x000ea2000c1e9900 */
[----:B-1----:R-:W-:-:S06]  /*0920*/  IMAD.WIDE R6, R21, 0x4, R6 ;  /* 0x0000000415067825 */ /* 0x002fcc00078e0206 */
[----:B------:R-:W2:Y:S02]  /*0930*/  LDG.E.CONSTANT R6, desc[UR6][R6.64] ;  /* 0x0000000606067981 */ /* 0x000ea4000c1e9900 */
[----:B--2---:R-:W-:Y:S01]  /*0940*/  FFMA R29, R4, R6, R29 ;  /* 0x00000006041d7223 */ /* 0x004fe2000000001d */
[----:B------:R-:W-:Y:S06]  /*0950*/  BRA `(.L_x_0) ;  /* 0x00000014005c7947 */ /* 0x000fec0003800000 */
.L_x_2:
[C---:B------:R-:W-:Y:S01]  /*0960*/  ISETP.GE.U32.AND P1, PT, R2.reuse, 0x8, PT ;  /* 0x000000080200780c */ /* 0x040fe20003f26070 */
[----:B------:R-:W-:Y:S01]  /*0970*/  HFMA2 R29, -RZ, RZ, 0, 0 ;  /* 0x00000000ff1d7431 */ /* 0x000fe200000001ff */
[----:B------:R-:W-:Y:S02]  /*0980*/  LOP3.LUT R23, R2, 0x7, RZ, 0xc0, !PT ;  /* 0x0000000702177812 */ /* 0x000fe400078ec0ff */
[----:B------:R-:W-:Y:S02]  /*0990*/  MOV R9, RZ ;  /* 0x000000ff00097202 */ /* 0x000fe40000000f00 */
[----:B------:R-:W-:-:S07]  /*09a0*/  ISETP.NE.AND P0, PT, R23, RZ, PT ;  /* 0x000000ff1700720c */ /* 0x000fce0003f05270 */
[----:B------:R-:W-:Y:S06]  /*09b0*/  @!P1 BRA `(.L_x_7) ;  /* 0x0000000000b89947 */ /* 0x000fec0003800000 */
[----:B------:R-:W0:Y:S01]  /*09c0*/  LDC.64 R4, c[0x0][0x390] ;  /* 0x0000e400ff047b82 */ /* 0x000e220000000a00 */
[----:B------:R-:W1:Y:S01]  /*09d0*/  LDCU.64 UR4, c[0x0][0x3a0] ;  /* 0x00007400ff0477ac */ /* 0x000e620008000a00 */
[----:B------:R-:W-:Y:S02]  /*09e0*/  LOP3.LUT R9, R2, 0x7ffffff8, RZ, 0xc0, !PT ;  /* 0x7ffffff802097812 */ /* 0x000fe400078ec0ff */
[----:B------:R-:W-:Y:S02]  /*09f0*/  MOV R29, RZ ;  /* 0x000000ff001d7202 */ /* 0x000fe40000000f00 */
[----:B------:R-:W-:Y:S02]  /*0a00*/  MOV R8, R18 ;  /* 0x0000001200087202 */ /* 0x000fe40000000f00 */
[----:B------:R-:W-:Y:S01]  /*0a10*/  IADD3 R10, PT, PT, -R9, RZ, RZ ;  /* 0x000000ff090a7210 */ /* 0x000fe20007ffe1ff */
[----:B-1----:R-:W-:-:S04]  /*0a20*/  UIADD3 UR4, UP0, UPT, UR4, 0x10, URZ ;  /* 0x0000001004047890 */ /* 0x002fc8000ff1e0ff */
[----:B------:R-:W-:Y:S01]  /*0a30*/  UIADD3.X UR5, UPT, UPT, URZ, UR5, URZ, UP0, !UPT ;  /* 0x00000005ff057290 */ /* 0x000fe200087fe4ff */
[----:B0-----:R-:W-:-:S03]  /*0a40*/  IMAD.WIDE.U32 R4, R20, 0x4, R4 ;  /* 0x0000000414047825 */ /* 0x001fc600078e0004 */
[----:B------:R-:W-:-:S04]  /*0a50*/  IADD3 R11, P1, PT, R4, 0x10, RZ ;  /* 0x00000010040b7810 */ /* 0x000fc80007f3e0ff */
[----:B------:R-:W-:-:S09]  /*0a60*/  IADD3.X R12, PT, PT, RZ, R5, RZ, P1, !PT ;  /* 0x00000005ff0c7210 */ /* 0x000fd20000ffe4ff */
.L_x_8:
[----:B------:R-:W-:Y:S02]  /*0a70*/  MOV R4, UR4 ;  /* 0x0000000400047c02 */ /* 0x000fe40008000f00 */
[----:B------:R-:W-:Y:S02]  /*0a80*/  MOV R5, UR5 ;  /* 0x0000000500057c02 */ /* 0x000fe40008000f00 */
[----:B------:R-:W-:Y:S02]  /*0a90*/  MOV R6, R11 ;  /* 0x0000000b00067202 */ /* 0x000fe40000000f00 */
[----:B------:R-:W-:Y:S01]  /*0aa0*/  MOV R7, R12 ;  /* 0x0000000c00077202 */ /* 0x000fe20000000f00 */
[----:B------:R-:W-:-:S04]  /*0ab0*/  IMAD.WIDE R4, R8, 0x4, R4 ;  /* 0x0000000408047825 */ /* 0x000fc800078e0204 */
[----:B------:R-:W2:Y:S04]  /*0ac0*/  LDG.E.CONSTANT R22, desc[UR6][R6.64+-0x10] ;  /* 0xfffff00606167981 */ /* 0x000ea8000c1e9900 */
[----:B------:R-:W2:Y:S04]  /*0ad0*/  LDG.E.CONSTANT R19, desc[UR6][R4.64+-0x10] ;  /* 0xfffff00604137981 */ /* 0x000ea8000c1e9900 */
[----:B------:R-:W3:Y:S04]  /*0ae0*/  LDG.E.CONSTANT R24, desc[UR6][R6.64+-0xc] ;  /* 0xfffff40606187981 */ /* 0x000ee8000c1e9900 */
[----:B------:R-:W3:Y:S04]  /*0af0*/  LDG.E.CONSTANT R21, desc[UR6][R4.64+-0xc] ;  /* 0xfffff40604157981 */ /* 0x000ee8000c1e9900 */
[----:B------:R-:W4:Y:S04]  /*0b00*/  LDG.E.CONSTANT R15, desc[UR6][R6.64+-0x8] ;  /* 0xfffff806060f7981 */ /* 0x000f28000c1e9900 */
[----:B------:R-:W4:Y:S04]  /*0b10*/  LDG.E.CONSTANT R12, desc[UR6][R4.64+-0x8] ;  /* 0xfffff806040c7981 */ /* 0x000f28000c1e9900 */
[----:B------:R-:W5:Y:S04]  /*0b20*/  LDG.E.CONSTANT R16, desc[UR6][R6.64+-0x4] ;  /* 0xfffffc0606107981 */ /* 0x000f68000c1e9900 */
[----:B------:R-:W5:Y:S04]  /*0b30*/  LDG.E.CONSTANT R11, desc[UR6][R4.64+-0x4] ;  /* 0xfffffc06040b7981 */ /* 0x000f68000c1e9900 */
[----:B------:R-:W5:Y:S04]  /*0b40*/  LDG.E.CONSTANT R14, desc[UR6][R6.64] ;  /* 0x00000006060e7981 */ /* 0x000f68000c1e9900 */
[----:B------:R-:W5:Y:S04]  /*0b50*/  LDG.E.CONSTANT R17, desc[UR6][R4.64] ;  /* 0x0000000604117981 */ /* 0x000f68000c1e9900 */
[----:B------:R-:W5:Y:S01]  /*0b60*/  LDG.E.CONSTANT R26, desc[UR6][R4.64+0xc] ;  /* 0x00000c06041a7981 */ /* 0x000f62000c1e9900 */
[----:B--2---:R-:W-:-:S03]  /*0b70*/  FFMA R29, R22, R19, R29 ;  /* 0x00000013161d7223 */ /* 0x004fc6000000001d */
[----:B------:R-:W2:Y:S04]  /*0b80*/  LDG.E.CONSTANT R19, desc[UR6][R6.64+0x4] ;  /* 0x0000040606137981 */ /* 0x000ea8000c1e9900 */
[----:B------:R-:W2:Y:S01]  /*0b90*/  LDG.E.CONSTANT R22, desc[UR6][R4.64+0x4] ;  /* 0x0000040604167981 */ /* 0x000ea2000c1e9900 */
[----:B---3--:R-:W-:-:S03]  /*0ba0*/  FFMA R28, R24, R21, R29 ;  /* 0x00000015181c7223 */ /* 0x008fc6000000001d */
[----:B------:R-:W3:Y:S04]  /*0bb0*/  LDG.E.CONSTANT R24, desc[UR6][R6.64+0x8] ;  /* 0x0000080606187981 */ /* 0x000ee8000c1e9900 */
[----:B------:R-:W3:Y:S04]  /*0bc0*/  LDG.E.CONSTANT R21, desc[UR6][R4.64+0x8] ;  /* 0x0000080604157981 */ /* 0x000ee8000c1e9900 */
[----:B------:R-:W3:Y:S01]  /*0bd0*/  LDG.E.CONSTANT R29, desc[UR6][R6.64+0xc] ;  /* 0x00000c06061d7981 */ /* 0x000ee2000c1e9900 */
[----:B----4-:R-:W-:Y:S01]  /*0be0*/  FFMA R15, R15, R12, R28 ;  /* 0x0000000c0f0f7223 */ /* 0x010fe2000000001c */
[----:B------:R-:W-:-:S03]  /*0bf0*/  IADD3 R10, PT, PT, R10, 0x8, RZ ;  /* 0x000000080a0a7810 */ /* 0x000fc60007ffe0ff */
[----:B-----5:R-:W-:Y:S01]  /*0c00*/  FFMA R11, R16, R11, R15 ;  /* 0x0000000b100b7223 */ /* 0x020fe2000000000f */
[----:B------:R-:W-:-:S03]  /*0c10*/  ISETP.NE.AND P1, PT, R10, RZ, PT ;  /* 0x000000ff0a00720c */ /* 0x000fc60003f25270 */
[----:B------:R-:W-:Y:S01]  /*0c20*/  FFMA R14, R14, R17, R11 ;  /* 0x000000110e0e7223 */ /* 0x000fe2000000000b */
[----:B------:R-:W-:Y:S02]  /*0c30*/  IADD3 R11, P2, PT, R6, 0x20, RZ ;  /* 0x00000020060b7810 */ /* 0x000fe40007f5e0ff */
[----:B------:R-:W-:Y:S02]  /*0c40*/  IADD3 R8, PT, PT, R8, 0x8, RZ ;  /* 0x0000000808087810 */ /* 0x000fe40007ffe0ff */
[----:B------:R-:W-:Y:S01]  /*0c50*/  IADD3.X R12, PT, PT, RZ, R7, RZ, P2, !PT ;  /* 0x00000007ff0c7210 */ /* 0x000fe200017fe4ff */
[----:B--2---:R-:W-:-:S04]  /*0c60*/  FFMA R19, R19, R22, R14 ;  /* 0x0000001613137223 */ /* 0x004fc8000000000e */
[----:B---3--:R-:W-:-:S04]  /*0c70*/  FFMA R24, R24, R21, R19 ;  /* 0x0000001518187223 */ /* 0x008fc80000000013 */
[----:B------:R-:W-:Y:S01]  /*0c80*/  FFMA R29, R29, R26, R24 ;  /* 0x0000001a1d1d7223 */ /* 0x000fe20000000018 */
[----:B------:R-:W-:Y:S06]  /*0c90*/  @P1 BRA `(.L_x_8) ;  /* 0xfffffffc00741947 */ /* 0x000fec000383ffff */
.L_x_7:
[----:B------:R-:W-:Y:S05]  /*0ca0*/  @!P0 BRA `(.L_x_0) ;  /* 0x0000001000888947 */ /* 0x000fea0003800000 */
[----:B------:R-:W-:Y:S02]  /*0cb0*/  ISETP.GE.U32.AND P1, PT, R23, 0x4, PT ;  /* 0x000000041700780c */ /* 0x000fe40003f26070 */
[----:B------:R-:W-:-:S04]  /*0cc0*/  LOP3.LUT R14, R2, 0x3, RZ, 0xc0, !PT ;  /* 0x00000003020e7812 */ /* 0x000fc800078ec0ff */
[----:B------:R-:W-:-:S07]  /*0cd0*/  ISETP.NE.AND P0, PT, R14, RZ, PT ;  /* 0x000000ff0e00720c */ /* 0x000fce0003f05270 */
[----:B------:R-:W-:Y:S06]  /*0ce0*/  @!P1 BRA `(.L_x_9) ;  /* 0x0000000000609947 */ /* 0x000fec0003800000 */
[----:B------:R-:W0:Y:S01]  /*0cf0*/  LDC.64 R10, c[0x0][0x390] ;  /* 0x0000e400ff0a7b82 */ /* 0x000e220000000a00 */
[----:B------:R-:W1:Y:S01]  /*0d00*/  LDCU.64 UR4, c[0x0][0x390] ;  /* 0x00007200ff0477ac */ /* 0x000e620008000a00 */
[CC--:B------:R-:W-:Y:S02]  /*0d10*/  IADD3 R5, PT, PT, R20.reuse, R9.reuse, RZ ;  /* 0x0000000914057210 */ /* 0x0c0fe40007ffe0ff */
[-C--:B------:R-:W-:Y:S02]  /*0d20*/  IADD3 R8, P1, PT, R20, R9.reuse, RZ ;  /* 0x0000000914087210 */ /* 0x080fe40007f3e0ff */
[----:B------:R-:W-:Y:S02]  /*0d30*/  IADD3 R15, PT, PT, R18, R9, RZ ;  /* 0x00000009120f7210 */ /* 0x000fe40007ffe0ff */
[----:B------:R-:W2:Y:S01]  /*0d40*/  LDC.64 R6, c[0x0][0x3a0] ;  /* 0x0000e800ff067b82 */ /* 0x000ea20000000a00 */
[----:B0-----:R-:W-:Y:S01]  /*0d50*/  IMAD.WIDE.U32 R10, R5, 0x4, R10 ;  /* 0x00000004050a7825 */ /* 0x001fe200078e000a */
[----:B------:R-:W-:-:S02]  /*0d60*/  IADD3.X R5, PT, PT, RZ, RZ, RZ, P1, !PT ;  /* 0x000000ffff057210 */ /* 0x000fc40000ffe4ff */
[----:B-1----:R-:W-:-:S03]  /*0d70*/  LEA R4, P1, R8, UR4, 0x2 ;  /* 0x0000000408047c11 */ /* 0x002fc6000f8210ff */
[----:B------:R-:W3:Y:S01]  /*0d80*/  LDG.E.CONSTANT R10, desc[UR6][R10.64] ;  /* 0x000000060a0a7981 */ /* 0x000ee2000c1e9900 */
[----:B------:R-:W-:Y:S01]  /*0d90*/  LEA.HI.X R5, R8, UR5, R5, 0x2, P1 ;  /* 0x0000000508057c11 */ /* 0x000fe200088f1405 */
[----:B--2---:R-:W-:-:S04]  /*0da0*/  IMAD.WIDE R6, R15, 0x4, R6 ;  /* 0x000000040f067825 */ /* 0x004fc800078e0206 */
[----:B------:R-:W2:Y:S04]  /*0db0*/  LDG.E.CONSTANT R15, desc[UR6][R4.64+0x4] ;  /* 0x00000406040f7981 */ /* 0x000ea8000c1e9900 */
[----:B------:R-:W3:Y:S04]  /*0dc0*/  LDG.E.CONSTANT R8, desc[UR6][R6.64] ;  /* 0x0000000606087981 */ /* 0x000ee8000c1e9900 */
[----:B------:R-:W2:Y:S04]  /*0dd0*/  LDG.E.CONSTANT R12, desc[UR6][R6.64+0x4] ;  /* 0x00000406060c7981 */ /* 0x000ea8000c1e9900 */
        /* <DEDUP_REMOVED lines=9> */
.L_x_9:
[----:B------:R-:W-:Y:S05]  /*0e70*/  @!P0 BRA `(.L_x_0) ;  /* 0x0000001000148947 */ /* 0x000fea0003800000 */
[----:B------:R-:W-:Y:S02]  /*0e80*/  ISETP.NE.AND P1, PT, R14, 0x1, PT ;  /* 0x000000010e00780c */ /* 0x000fe40003f25270 */
[----:B------:R-:W-:-:S04]  /*0e90*/  LOP3.LUT R2, R2, 0x1, RZ, 0xc0, !PT ;  /* 0x0000000102027812 */ /* 0x000fc800078ec0ff */
[----:B------:R-:W-:-:S07]  /*0ea0*/  ISETP.NE.U32.AND P0, PT, R2, 0x1, PT ;  /* 0x000000010200780c */ /* 0x000fce0003f05070 */
[----:B------:R-:W-:Y:S06]  /*0eb0*/  @!P1 BRA `(.L_x_10) ;  /* 0x0000000000489947 */ /* 0x000fec0003800000 */
[----:B------:R-:W0:Y:S01]  /*0ec0*/  LDC.64 R10, c[0x0][0x390] ;  /* 0x0000e400ff0a7b82 */ /* 0x000e220000000a00 */
[----:B------:R-:W1:Y:S01]  /*0ed0*/  LDCU.64 UR4, c[0x0][0x390] ;  /* 0x00007200ff0477ac */ /* 0x000e620008000a00 */
[CC--:B------:R-:W-:Y:S02]  /*0ee0*/  IADD3 R2, P1, PT, R20.reuse, R9.reuse, RZ ;  /* 0x0000000914027210 */ /* 0x0c0fe40007f3e0ff */
[-C--:B------:R-:W-:Y:S02]  /*0ef0*/  IADD3 R5, PT, PT, R20, R9.reuse, RZ ;  /* 0x0000000914057210 */ /* 0x080fe40007ffe0ff */
[----:B------:R-:W-:Y:S02]  /*0f00*/  IADD3 R15, PT, PT, R18, R9, RZ ;  /* 0x00000009120f7210 */ /* 0x000fe40007ffe0ff */
[----:B------:R-:W2:Y:S01]  /*0f10*/  LDC.64 R6, c[0x0][0x3a0] ;  /* 0x0000e800ff067b82 */ /* 0x000ea20000000a00 */
[----:B------:R-:W-:Y:S02]  /*0f20*/  IADD3.X R17, PT, PT, RZ, RZ, RZ, P1, !PT ;  /* 0x000000ffff117210 */ /* 0x000fe40000ffe4ff */
[----:B-1----:R-:W-:Y:S01]  /*0f30*/  LEA R4, P1, R2, UR4, 0x2 ;  /* 0x0000000402047c11 */ /* 0x002fe2000f8210ff */
[----:B0-----:R-:W-:-:S03]  /*0f40*/  IMAD.WIDE.U32 R10, R5, 0x4, R10 ;  /* 0x00000004050a7825 */ /* 0x001fc600078e000a */
[----:B------:R-:W-:-:S03]  /*0f50*/  LEA.HI.X R5, R2, UR5, R17, 0x2, P1 ;  /* 0x0000000502057c11 */ /* 0x000fc600088f1411 */
[----:B------:R-:W3:Y:S01]  /*0f60*/  LDG.E.CONSTANT R10, desc[UR6][R10.64] ;  /* 0x000000060a0a7981 */ /* 0x000ee2000c1e9900 */
[----:B--2---:R-:W-:-:S03]  /*0f70*/  IMAD.WIDE R6, R15, 0x4, R6 ;  /* 0x000000040f067825 */ /* 0x004fc600078e0206 */
[----:B------:R-:W2:Y:S04]  /*0f80*/  LDG.E.CONSTANT R5, desc[UR6][R4.64+0x4] ;  /* 0x0000040604057981 */ /* 0x000ea8000c1e9900 */
[----:B------:R-:W3:Y:S04]  /*0f90*/  LDG.E.CONSTANT R2, desc[UR6][R6.64] ;  /* 0x0000000606027981 */ /* 0x000ee8000c1e9900 */
[----:B------:R-:W2:Y:S01]  /*0fa0*/  LDG.E.CONSTANT R8, desc[UR6][R6.64+0x4] ;  /* 0x0000040606087981 */ /* 0x000ea2000c1e9900 */
[----:B------:R-:W-:Y:S01]  /*0fb0*/  IADD3 R9, PT, PT, R9, 0x2, RZ ;  /* 0x0000000209097810 */ /* 0x000fe20007ffe0ff */
[----:B---3--:R-:W-:-:S04]  /*0fc0*/  FFMA R2, R10, R2, R29 ;  /* 0x000000020a027223 */ /* 0x008fc8000000001d */
[----:B--2---:R-:W-:-:S07]  /*0fd0*/  FFMA R29, R5, R8, R2 ;  /* 0x00000008051d7223 */ /* 0x004fce0000000002 */
.L_x_10:
[----:B------:R-:W-:Y:S05]  /*0fe0*/  @P0 BRA `(.L_x_0) ;  /* 0x0000000c00b80947 */ /* 0x000fea0003800000 */
[----:B------:R-:W0:Y:S01]  /*0ff0*/  LDC.64 R4, c[0x0][0x390] ;  /* 0x0000e400ff047b82 */ /* 0x000e220000000a00 */
[-C--:B------:R-:W-:Y:S02]  /*1000*/  IADD3 R11, PT, PT, R20, R9.reuse, RZ ;  /* 0x00000009140b7210 */ /* 0x080fe40007ffe0ff */
[----:B------:R-:W-:-:S05]  /*1010*/  IADD3 R9, PT, PT, R18, R9, RZ ;  /* 0x0000000912097210 */ /* 0x000fca0007ffe0ff */
[----:B------:R-:W1:Y:S01]  /*1020*/  LDC.64 R6, c[0x0][0x3a0] ;  /* 0x0000e800ff067b82 */ /* 0x000e620000000a00 */
[----:B0-----:R-:W-:-:S06]  /*1030*/  IMAD.WIDE.U32 R4, R11, 0x4, R4 ;  /* 0x000000040b047825 */ /* 0x001fcc00078e0004 */
[----:B------:R-:W2:Y:S01]  /*1040*/  LDG.E.CONSTANT R4, desc[UR6][R4.64] ;  /* 0x0000000604047981 */ /* 0x000ea2000c1e9900 */
[----:B-1----:R-:W-:-:S06]  /*1050*/  IMAD.WIDE R6, R9, 0x4, R6 ;  /* 0x0000000409067825 */ /* 0x002fcc00078e0206 */
[----:B------:R-:W2:Y:S02]  /*1060*/  LDG.E.CONSTANT R6, desc[UR6][R6.64] ;  /* 0x0000000606067981 */ /* 0x000ea4000c1e9900 */
[----:B--2---:R-:W-:Y:S01]  /*1070*/  FFMA R29, R4, R6, R29 ;  /* 0x00000006041d7223 */ /* 0x004fe2000000001d */
[----:B------:R-:W-:Y:S06]  /*1080*/  BRA `(.L_x_0) ;  /* 0x0000000c00907947 */ /* 0x000fec0003800000 */
.L_x_1:
[----:B------:R-:W0:Y:S02]  /*1090*/  LDCU.U8 UR4, c[0x0][0x3a8] ;  /* 0x00007500ff0477ac */ /* 0x000e240008000000 */
        /* <DEDUP_REMOVED lines=9> */
[----:B------:R-:W-:Y:S02]  /*1130*/  LOP3.LUT R6, R2, 0x7ffffff8, RZ, 0xc0, !PT ;  /* 0x7ffffff802067812 */ /* 0x000fe400078ec0ff */
[----:B------:R-:W-:Y:S02]  /*1140*/  MOV R29, RZ ;  /* 0x000000ff001d7202 */ /* 0x000fe40000000f00 */
[----:B------:R-:W-:Y:S02]  /*1150*/  MOV R7, R3 ;  /* 0x0000000300077202 */ /* 0x000fe40000000f00 */
[----:B------:R-:W-:Y:S02]  /*1160*/  MOV R4, R0 ;  /* 0x0000000000047202 */ /* 0x000fe40000000f00 */
[----:B------:R-:W-:-:S07]  /*1170*/  IADD3 R8, PT, PT, -R6, RZ, RZ ;  /* 0x000000ff06087210 */ /* 0x000fce0007ffe1ff */
.L_x_13:
[----:B------:R-:W0:Y:S08]  /*1180*/  LDC.64 R14, c[0x0][0x390] ;  /* 0x0000e400ff0e7b82 */ /* 0x000e300000000a00 */
[----:B------:R-:W1:Y:S01]  /*1190*/  LDC.64 R26, c[0x0][0x3a0] ;  /* 0x0000e800ff1a7b82 */ /* 0x000e620000000a00 */
[----:B0-----:R-:W-:-:S05]  /*11a0*/  IMAD.WIDE R14, R7, 0x4, R14 ;  /* 0x00000004070e7825 */ /* 0x001fca00078e020e */
[----:B------:R0:W2:Y:S01]  /*11b0*/  LDG.E.CONSTANT R22, desc[UR6][R14.64] ;  /* 0x000000060e167981 */ /* 0x0000a2000c1e9900 */
[----:B-1----:R-:W-:-:S05]  /*11c0*/  IMAD.WIDE R26, R4, 0x4, R26 ;  /* 0x00000004041a7825 */ /* 0x002fca00078e021a */
[----:B------:R-:W2:Y:S01]  /*11d0*/  LDG.E.CONSTANT R9, desc[UR6][R26.64] ;  /* 0x000000061a097981 */ /* 0x000ea2000c1e9900 */
[----:B0-----:R-:W-:-:S04]  /*11e0*/  IMAD.WIDE R14, R12, 0x4, R14 ;  /* 0x000000040c0e7825 */ /* 0x001fc800078e020e */
[C---:B------:R-:W-:Y:S01]  /*11f0*/  IMAD.WIDE R20, R13.reuse, 0x4, R26 ;  /* 0x000000040d147825 */ /* 0x040fe200078e021a */
[----:B------:R-:W3:Y:S03]  /*1200*/  LDG.E.CONSTANT R28, desc[UR6][R14.64] ;  /* 0x000000060e1c7981 */ /* 0x000ee6000c1e9900 */
[----:B------:R-:W-:Y:S01]  /*1210*/  IMAD.WIDE R24, R12, 0x4, R14 ;  /* 0x000000040c187825 */ /* 0x000fe200078e020e */
[----:B------:R-:W3:Y:S03]  /*1220*/  LDG.E.CONSTANT R27, desc[UR6][R20.64] ;  /* 0x00000006141b7981 */ /* 0x000ee6000c1e9900 */
[----:B------:R-:W-:-:S04]  /*1230*/  IMAD.WIDE R10, R13, 0x4, R20 ;  /* 0x000000040d0a7825 */ /* 0x000fc800078e0214 */
[C---:B------:R-:W-:Y:S01]  /*1240*/  IMAD.WIDE R16, R12.reuse, 0x4, R24 ;  /* 0x000000040c107825 */ /* 0x040fe200078e0218 */
[----:B------:R-:W4:Y:S04]  /*1250*/  LDG.E.CONSTANT R26, desc[UR6][R10.64] ;  /* 0x000000060a1a7981 */ /* 0x000f28000c1e9900 */
[----:B------:R0:W5:Y:S01]  /*1260*/  LDG.E.CONSTANT R23, desc[UR6][R16.64] ;  /* 0x0000000610177981 */ /* 0x000162000c1e9900 */
[----:B------:R-:W-:-:S03]  /*1270*/  IMAD.WIDE R18, R12, 0x4, R16 ;  /* 0x000000040c127825 */ /* 0x000fc600078e0210 */
[----:B------:R-:W4:Y:S01]  /*1280*/  LDG.E.CONSTANT R25, desc[UR6][R24.64] ;  /* 0x0000000618197981 */ /* 0x000f22000c1e9900 */
[----:B0-----:R-:W-:-:S03]  /*1290*/  IMAD.WIDE R16, R13, 0x4, R10 ;  /* 0x000000040d107825 */ /* 0x001fc600078e020a */
[----:B------:R0:W5:Y:S01]  /*12a0*/  LDG.E.CONSTANT R21, desc[UR6][R18.64] ;  /* 0x0000000612157981 */ /* 0x000162000c1e9900 */
[----:B------:R-:W-:-:S03]  /*12b0*/  IMAD.WIDE R14, R12, 0x4, R18 ;  /* 0x000000040c0e7825 */ /* 0x000fc600078e0212 */
[----:B------:R1:W5:Y:S04]  /*12c0*/  LDG.E.CONSTANT R24, desc[UR6][R16.64] ;  /* 0x0000000610187981 */ /* 0x000368000c1e9900 */
[----:B------:R1:W5:Y:S01]  /*12d0*/  LDG.E.CONSTANT R11, desc[UR6][R14.64] ;  /* 0x000000060e0b7981 */ /* 0x000362000c1e9900 */
[----:B0-----:R-:W-:-:S04]  /*12e0*/  IMAD.WIDE R18, R13, 0x4, R16 ;  /* 0x000000040d127825 */ /* 0x001fc800078e0210 */
[----:B-1----:R-:W-:-:S04]  /*12f0*/  IMAD.WIDE R16, R13, 0x4, R18 ;  /* 0x000000040d107825 */ /* 0x002fc800078e0212 */
[C---:B------:R-:W-:Y:S01]  /*1300*/  IMAD.WIDE R14, R12.reuse, 0x4, R14 ;  /* 0x000000040c0e7825 */ /* 0x040fe200078e020e */
[----:B------:R-:W5:Y:S04]  /*1310*/  LDG.E.CONSTANT R20, desc[UR6][R16.64] ;  /* 0x0000000610147981 */ /* 0x000f68000c1e9900 */
[----:B------:R0:W5:Y:S02]  /*1320*/  LDG.E.CONSTANT R10, desc[UR6][R14.64] ;  /* 0x000000060e0a7981 */ /* 0x000164000c1e9900 */
[----:B0-----:R-:W-:-:S04]  /*1330*/  IMAD.WIDE R14, R12, 0x4, R14 ;  /* 0x000000040c0e7825 */ /* 0x001fc800078e020e */
[----:B--2---:R-:W-:Y:S02]  /*1340*/  FFMA R9, R22, R9, R29 ;  /* 0x0000000916097223 */ /* 0x004fe4000000001d */
[----:B------:R0:W2:Y:S04]  /*1350*/  LDG.E.CONSTANT R22, desc[UR6][R18.64] ;  /* 0x0000000612167981 */ /* 0x0000a8000c1e9900 */
[----:B------:R-:W2:Y:S01]  /*1360*/  LDG.E.CONSTANT R29, desc[UR6][R14.64] ;  /* 0x000000060e1d7981 */ /* 0x000ea2000c1e9900 */
[----:B0-----:R-:W-:-:S05]  /*1370*/  IMAD.WIDE R18, R13, 0x4, R16 ;  /* 0x000000040d127825 */ /* 0x001fca00078e0210 */
[----:B------:R0:W2:Y:S02]  /*1380*/  LDG.E.CONSTANT R17, desc[UR6][R18.64] ;  /* 0x0000000612117981 */ /* 0x0000a4000c1e9900 */
[----:B0-----:R-:W-:-:S06]  /*1390*/  IMAD.WIDE R18, R13, 0x4, R18 ;  /* 0x000000040d127825 */ /* 0x001fcc00078e0212 */
[----:B------:R-:W2:Y:S01]  /*13a0*/  LDG.E.CONSTANT R18, desc[UR6][R18.64] ;  /* 0x0000000612127981 */ /* 0x000ea2000c1e9900 */
[----:B---3--:R-:W-:Y:S01]  /*13b0*/  FFMA R28, R28, R27, R9 ;  /* 0x0000001b1c1c7223 */ /* 0x008fe20000000009 */
[----:B------:R-:W-:-:S03]  /*13c0*/  IADD3 R8, PT, PT, R8, 0x8, RZ ;  /* 0x0000000808087810 */ /* 0x000fc60007ffe0ff */
[----:B----4-:R-:W-:Y:S01]  /*13d0*/  FFMA R26, R25, R26, R28 ;  /* 0x0000001a191a7223 */ /* 0x010fe2000000001c */
[----:B------:R-:W-:-:S03]  /*13e0*/  ISETP.NE.AND P0, PT, R8, RZ, PT ;  /* 0x000000ff0800720c */ /* 0x000fc60003f05270 */
[----:B-----5:R-:W-:Y:S01]  /*13f0*/  FFMA R24, R23, R24, R26 ;  /* 0x0000001817187223 */ /* 0x020fe2000000001a */
[----:B------:R-:W-:Y:S02]  /*1400*/  LEA R7, R12, R7, 0x3 ;  /* 0x000000070c077211 */ /* 0x000fe400078e18ff */
[----:B------:R-:W-:Y:S01]  /*1410*/  LEA R4, R13, R4, 0x3 ;  /* 0x000000040d047211 */ /* 0x000fe200078e18ff */
[----:B--2---:R-:W-:-:S04]  /*1420*/  FFMA R22, R21, R22, R24 ;  /* 0x0000001615167223 */ /* 0x004fc80000000018 */
[----:B------:R-:W-:-:S04]  /*1430*/  FFMA R11, R11, R20, R22 ;  /* 0x000000140b0b7223 */ /* 0x000fc80000000016 */
[----:B------:R-:W-:-:S04]  /*1440*/  FFMA R10, R10, R17, R11 ;  /* 0x000000110a0a7223 */ /* 0x000fc8000000000b */
[----:B------:R-:W-:Y:S01]  /*1450*/  FFMA R29, R29, R18, R10 ;  /* 0x000000121d1d7223 */ /* 0x000fe2000000000a */
[----:B------:R-:W-:Y:S06]  /*1460*/  @P0 BRA `(.L_x_13) ;  /* 0xfffffffc00440947 */ /* 0x000fec000383ffff */
.L_x_12:
[----:B------:R-:W-:Y:S05]  /*1470*/  @!P1 BRA `(.L_x_0) ;  /* 0x0000000800949947 */ /* 0x000fea0003800000 */
[----:B------:R-:W-:Y:S02]  /*1480*/  ISETP.GE.U32.AND P0, PT, R5, 0x4, PT ;  /* 0x000000040500780c */ /* 0x000fe40003f06070 */
[----:B------:R-:W-:-:S04]  /*1490*/  LOP3.LUT R7, R2, 0x3, RZ, 0xc0, !PT ;  /* 0x0000000302077812 */ /* 0x000fc800078ec0ff */
[----:B------:R-:W-:-:S07]  /*14a0*/  ISETP.NE.AND P1, PT, R7, RZ, PT ;  /* 0x000000ff0700720c */ /* 0x000fce0003f25270 */
[----:B------:R-:W-:Y:S06]  /*14b0*/  @!P0 BRA `(.L_x_14) ;  /* 0x0000000000648947 */ /* 0x000fec0003800000 */
[----:B------:R-:W0:Y:S01]  /*14c0*/  LDC.64 R20, c[0x0][0x390] ;  /* 0x0000e400ff147b82 */ /* 0x000e220000000a00 */
[C---:B------:R-:W-:Y:S02]  /*14d0*/  IMAD R5, R6.reuse, R12, R3 ;  /* 0x0000000c06057224 */ /* 0x040fe400078e0203 */
[----:B------:R-:W-:-:S05]  /*14e0*/  IMAD R9, R6, R13, R0 ;  /* 0x0000000d06097224 */ /* 0x000fca00078e0200 */
[----:B------:R-:W1:Y:S01]  /*14f0*/  LDC.64 R22, c[0x0][0x3a0] ;  /* 0x0000e800ff167b82 */ /* 0x000e620000000a00 */
[----:B0-----:R-:W-:-:S04]  /*1500*/  IMAD.WIDE R20, R5, 0x4, R20 ;  /* 0x0000000405147825 */ /* 0x001fc800078e0214 */
[----:B------:R-:W-:Y:S02]  /*1510*/  IMAD.WIDE R4, R12, 0x4, R20 ;  /* 0x000000040c047825 */ /* 0x000fe400078e0214 */
[----:B------:R-:W2:Y:S02]  /*1520*/  LDG.E.CONSTANT R20, desc[UR6][R20.64] ;  /* 0x0000000614147981 */ /* 0x000ea4000c1e9900 */
[----:B-1----:R-:W-:-:S04]  /*1530*/  IMAD.WIDE R22, R9, 0x4, R22 ;  /* 0x0000000409167825 */ /* 0x002fc800078e0216 */
[C---:B------:R-:W-:Y:S02]  /*1540*/  IMAD.WIDE R8, R13.reuse, 0x4, R22 ;  /* 0x000000040d087825 */ /* 0x040fe400078e0216 */
[----:B------:R-:W2:Y:S02]  /*1550*/  LDG.E.CONSTANT R22, desc[UR6][R22.64] ;  /* 0x0000000616167981 */ /* 0x000ea4000c1e9900 */
[C---:B------:R-:W-:Y:S02]  /*1560*/  IMAD.WIDE R14, R12.reuse, 0x4, R4 ;  /* 0x000000040c0e7825 */ /* 0x040fe400078e0204 */
[----:B------:R-:W3:Y:S02]  /*1570*/  LDG.E.CONSTANT R5, desc[UR6][R4.64] ;  /* 0x0000000604057981 */ /* 0x000ee4000c1e9900 */
[----:B------:R-:W-:Y:S02]  /*1580*/  IMAD.WIDE R10, R13, 0x4, R8 ;  /* 0x000000040d0a7825 */ /* 0x000fe400078e0208 */
[----:B------:R-:W3:Y:S02]  /*1590*/  LDG.E.CONSTANT R8, desc[UR6][R8.64] ;  /* 0x0000000608087981 */ /* 0x000ee4000c1e9900 */
[----:B------:R-:W-:-:S02]  /*15a0*/  IMAD.WIDE R16, R12, 0x4, R14 ;  /* 0x000000040c107825 */ /* 0x000fc400078e020e */
[----:B------:R-:W4:Y:S02]  /*15b0*/  LDG.E.CONSTANT R25, desc[UR6][R14.64] ;  /* 0x000000060e197981 */ /* 0x000f24000c1e9900 */
[----:B------:R-:W-:Y:S02]  /*15c0*/  IMAD.WIDE R18, R13, 0x4, R10 ;  /* 0x000000040d127825 */ /* 0x000fe400078e020a */
[----:B------:R-:W4:Y:S04]  /*15d0*/  LDG.E.CONSTANT R10, desc[UR6][R10.64] ;  /* 0x000000060a0a7981 */ /* 0x000f28000c1e9900 */
[----:B------:R-:W5:Y:S04]  /*15e0*/  LDG.E.CONSTANT R17, desc[UR6][R16.64] ;  /* 0x0000000610117981 */ /* 0x000f68000c1e9900 */
[----:B------:R-:W5:Y:S01]  /*15f0*/  LDG.E.CONSTANT R18, desc[UR6][R18.64] ;  /* 0x0000000612127981 */ /* 0x000f62000c1e9900 */
[----:B------:R-:W-:Y:S01]  /*1600*/  IADD3 R6, PT, PT, R6, 0x4, RZ ;  /* 0x0000000406067810 */ /* 0x000fe20007ffe0ff */
[----:B--2---:R-:W-:-:S04]  /*1610*/  FFMA R20, R20, R22, R29 ;  /* 0x0000001614147223 */ /* 0x004fc8000000001d */
[----:B---3--:R-:W-:-:S04]  /*1620*/  FFMA R20, R5, R8, R20 ;  /* 0x0000000805147223 */ /* 0x008fc80000000014 */
[----:B----4-:R-:W-:-:S04]  /*1630*/  FFMA R20, R25, R10, R20 ;  /* 0x0000000a19147223 */ /* 0x010fc80000000014 */
[----:B-----5:R-:W-:-:S07]  /*1640*/  FFMA R29, R17, R18, R20 ;  /* 0x00000012111d7223 */ /* 0x020fce0000000014 */
.L_x_14:
[----:B------:R-:W-:Y:S05]  /*1650*/  @!P1 BRA `(.L_x_0) ;  /* 0x00000008001c9947 */ /* 0x000fea0003800000 */
[----:B------:R-:W-:Y:S02]  /*1660*/  ISETP.NE.AND P0, PT, R7, 0x1, PT ;  /* 0x000000010700780c */ /* 0x000fe40003f05270 */
[----:B------:R-:W-:-:S04]  /*1670*/  LOP3.LUT R2, R2, 0x1, RZ, 0xc0, !PT ;  /* 0x0000000102027812 */ /* 0x000fc800078ec0ff */
[----:B------:R-:W-:-:S07]  /*1680*/  ISETP.NE.U32.AND P1, PT, R2, 0x1, PT ;  /* 0x000000010200780c */ /* 0x000fce0003f25070 */
[----:B------:R-:W-:Y:S06]  /*1690*/  @!P0 BRA `(.L_x_15) ;  /* 0x00000000003c8947 */ /* 0x000fec0003800000 */
[----:B------:R-:W0:Y:S01]  /*16a0*/  LDC.64 R4, c[0x0][0x390] ;  /* 0x0000e400ff047b82 */ /* 0x000e220000000a00 */
[C---:B------:R-:W-:Y:S02]  /*16b0*/  IMAD R7, R6.reuse, R12, R3 ;  /* 0x0000000c06077224 */ /* 0x040fe400078e0203 */
[----:B------:R-:W-:-:S05]  /*16c0*/  IMAD R11, R6, R13, R0 ;  /* 0x0000000d060b7224 */ /* 0x000fca00078e0200 */
[----:B------:R-:W1:Y:S01]  /*16d0*/  LDC.64 R8, c[0x0][0x3a0] ;  /* 0x0000e800ff087b82 */ /* 0x000e620000000a00 */
[----:B0-----:R-:W-:-:S05]  /*16e0*/  IMAD.WIDE R4, R7, 0x4, R4 ;  /* 0x0000000407047825 */ /* 0x001fca00078e0204 */
[----:B------:R-:W2:Y:S01]  /*16f0*/  LDG.E.CONSTANT R2, desc[UR6][R4.64] ;  /* 0x0000000604027981 */ /* 0x000ea2000c1e9900 */
[----:B-1----:R-:W-:-:S04]  /*1700*/  IMAD.WIDE R8, R11, 0x4, R8 ;  /* 0x000000040b087825 */ /* 0x002fc800078e0208 */
[----:B------:R-:W-:-:S04]  /*1710*/  IMAD.WIDE R10, R12, 0x4, R4 ;  /* 0x000000040c0a7825 */ /* 0x000fc800078e0204 */
[----:B------:R-:W-:Y:S02]  /*1720*/  IMAD.WIDE R14, R13, 0x4, R8 ;  /* 0x000000040d0e7825 */ /* 0x000fe400078e0208 */
[----:B------:R-:W2:Y:S04]  /*1730*/  LDG.E.CONSTANT R8, desc[UR6][R8.64] ;  /* 0x0000000608087981 */ /* 0x000ea8000c1e9900 */
[----:B------:R-:W3:Y:S04]  /*1740*/  LDG.E.CONSTANT R11, desc[UR6][R10.64] ;  /* 0x000000060a0b7981 */ /* 0x000ee8000c1e9900 */
[----:B------:R-:W3:Y:S01]  /*1750*/  LDG.E.CONSTANT R14, desc[UR6][R14.64] ;  /* 0x000000060e0e7981 */ /* 0x000ee2000c1e9900 */
[----:B------:R-:W-:Y:S01]  /*1760*/  IADD3 R6, PT, PT, R6, 0x2, RZ ;  /* 0x0000000206067810 */ /* 0x000fe20007ffe0ff */
[----:B--2---:R-:W-:-:S04]  /*1770*/  FFMA R2, R2, R8, R29 ;  /* 0x0000000802027223 */ /* 0x004fc8000000001d */
[----:B---3--:R-:W-:-:S07]  /*1780*/  FFMA R29, R11, R14, R2 ;  /* 0x0000000e0b1d7223 */ /* 0x008fce0000000002 */
.L_x_15:
[----:B------:R-:W-:Y:S05]  /*1790*/  @P1 BRA `(.L_x_0) ;  /* 0x0000000400cc1947 */ /* 0x000fea0003800000 */
[----:B------:R-:W0:Y:S01]  /*17a0*/  LDC.64 R4, c[0x0][0x390] ;  /* 0x0000e400ff047b82 */ /* 0x000e220000000a00 */
[C---:B------:R-:W-:Y:S02]  /*17b0*/  IMAD R7, R6.reuse, R12, R3 ;  /* 0x0000000c06077224 */ /* 0x040fe400078e0203 */
[----:B------:R-:W-:-:S05]  /*17c0*/  IMAD R11, R6, R13, R0 ;  /* 0x0000000d060b7224 */ /* 0x000fca00078e0200 */
[----:B------:R-:W1:Y:S01]  /*17d0*/  LDC.64 R8, c[0x0][0x3a0] ;  /* 0x0000e800ff087b82 */ /* 0x000e620000000a00 */
[----:B0-----:R-:W-:-:S06]  /*17e0*/  IMAD.WIDE R4, R7, 0x4, R4 ;  /* 0x0000000407047825 */ /* 0x001fcc00078e0204 */
[----:B------:R-:W2:Y:S01]  /*17f0*/  LDG.E.CONSTANT R4, desc[UR6][R4.64] ;  /* 0x0000000604047981 */ /* 0x000ea2000c1e9900 */
[----:B-1----:R-:W-:-:S06]  /*1800*/  IMAD.WIDE R6, R11, 0x4, R8 ;  /* 0x000000040b067825 */ /* 0x002fcc00078e0208 */
[----:B------:R-:W2:Y:S02]  /*1810*/  LDG.E.CONSTANT R6, desc[UR6][R6.64] ;  /* 0x0000000606067981 */ /* 0x000ea4000c1e9900 */
[----:B--2---:R-:W-:Y:S01]  /*1820*/  FFMA R29, R4, R6, R29 ;  /* 0x00000006041d7223 */ /* 0x004fe2000000001d */
[----:B------:R-:W-:Y:S06]  /*1830*/  BRA `(.L_x_0) ;  /* 0x0000000400a47947 */ /* 0x000fec0003800000 */
.L_x_11:
        /* <DEDUP_REMOVED lines=11> */
.L_x_17:
[----:B------:R-:W0:Y:S08]  /*18f0*/  LDC.64 R16, c[0x0][0x390] ;  /* 0x0000e400ff107b82 */ /* 0x000e300000000a00 */
[----:B------:R-:W1:Y:S01]  /*1900*/  LDC.64 R4, c[0x0][0x3a0] ;  /* 0x0000e800ff047b82 */ /* 0x000e620000000a00 */
[----:B0-----:R-:W-:-:S05]  /*1910*/  IMAD.WIDE R16, R19, 0x4, R16 ;  /* 0x0000000413107825 */ /* 0x001fca00078e0210 */
[----:B------:R0:W2:Y:S01]  /*1920*/  LDG.E.CONSTANT R26, desc[UR6][R16.64] ;  /* 0x00000006101a7981 */ /* 0x0000a2000c1e9900 */
[----:B-1----:R-:W-:-:S04]  /*1930*/  IMAD.WIDE R4, R20, 0x4, R4 ;  /* 0x0000000414047825 */ /* 0x002fc800078e0204 */
[C---:B------:R-:W-:Y:S01]  /*1940*/  IMAD.WIDE R14, R12.reuse, 0x4, R16 ;  /* 0x000000040c0e7825 */ /* 0x040fe200078e0210 */
[----:B------:R-:W2:Y:S04]  /*1950*/  LDG.E.CONSTANT R27, desc[UR6][R4.64] ;  /* 0x00000006041b7981 */ /* 0x000ea8000c1e9900 */
[----:B------:R-:W3:Y:S04]  /*1960*/  LDG.E.CONSTANT R23, desc[UR6][R4.64+0x4] ;  /* 0x0000040604177981 */ /* 0x000ee8000c1e9900 */
[----:B------:R1:W3:Y:S01]  /*1970*/  LDG.E.CONSTANT R24, desc[UR6][R14.64] ;  /* 0x000000060e187981 */ /* 0x0002e2000c1e9900 */
[----:B------:R-:W-:-:S03]  /*1980*/  IMAD.WIDE R8, R12, 0x4, R14 ;  /* 0x000000040c087825 */ /* 0x000fc600078e020e */
[----:B------:R-:W4:Y:S01]  /*1990*/  LDG.E.CONSTANT R28, desc[UR6][R4.64+0x8] ;  /* 0x00000806041c7981 */ /* 0x000f22000c1e9900 */
[----:B------:R-:W-:-:S03]  /*19a0*/  IMAD.WIDE R10, R12, 0x4, R8 ;  /* 0x000000040c0a7825 */ /* 0x000fc600078e0208 */
[----:B------:R-:W4:Y:S01]  /*19b0*/  LDG.E.CONSTANT R8, desc[UR6][R8.64] ;  /* 0x0000000608087981 */ /* 0x000f22000c1e9900 */
[----:B------:R-:W-:-:S04]  /*19c0*/  IMAD.WIDE R6, R12, 0x4, R10 ;  /* 0x000000040c067825 */ /* 0x000fc800078e020a */
[C---:B0-----:R-:W-:Y:S01]  /*19d0*/  IMAD.WIDE R16, R12.reuse, 0x4, R6 ;  /* 0x000000040c107825 */ /* 0x041fe200078e0206 */
[----:B------:R0:W5:Y:S04]  /*19e0*/  LDG.E.CONSTANT R9, desc[UR6][R10.64] ;  /* 0x000000060a097981 */ /* 0x000168000c1e9900 */
[----:B------:R-:W5:Y:S01]  /*19f0*/  LDG.E.CONSTANT R6, desc[UR6][R6.64] ;  /* 0x0000000606067981 */ /* 0x000f62000c1e9900 */
[----:B-1----:R-:W-:-:S03]  /*1a00*/  IMAD.WIDE R14, R12, 0x4, R16 ;  /* 0x000000040c0e7825 */ /* 0x002fc600078e0210 */
[----:B------:R-:W5:Y:S01]  /*1a10*/  LDG.E.CONSTANT R16, desc[UR6][R16.64] ;  /* 0x0000000610107981 */ /* 0x000f62000c1e9900 */
[----:B0-----:R-:W-:-:S03]  /*1a20*/  IMAD.WIDE R10, R12, 0x4, R14 ;  /* 0x000000040c0a7825 */ /* 0x001fc600078e020e */
[----:B------:R-:W5:Y:S04]  /*1a30*/  LDG.E.CONSTANT R7, desc[UR6][R4.64+0x18] ;  /* 0x0000180604077981 */ /* 0x000f68000c1e9900 */
[----:B------:R-:W5:Y:S01]  /*1a40*/  LDG.E.CONSTANT R10, desc[UR6][R10.64] ;  /* 0x000000060a0a7981 */ /* 0x000f62000c1e9900 */
[----:B--2---:R-:W-:-:S03]  /*1a50*/  FFMA R27, R26, R27, R29 ;  /* 0x0000001b1a1b7223 */ /* 0x004fc6000000001d */
[----:B------:R-:W5:Y:S04]  /*1a60*/  LDG.E.CONSTANT R26, desc[UR6][R4.64+0xc] ;  /* 0x00000c06041a7981 */ /* 0x000f68000c1e9900 */
[----:B------:R-:W2:Y:S01]  /*1a70*/  LDG.E.CONSTANT R29, desc[UR6][R4.64+0x14] ;  /* 0x00001406041d7981 */ /* 0x000ea2000c1e9900 */
[----:B---3--:R-:W-:-:S03]  /*1a80*/  FFMA R23, R24, R23, R27 ;  /* 0x0000001718177223 */ /* 0x008fc6000000001b */
[----:B------:R-:W3:Y:S04]  /*1a90*/  LDG.E.CONSTANT R27, desc[UR6][R4.64+0x10] ;  /* 0x00001006041b7981 */ /* 0x000ee8000c1e9900 */
[----:B------:R-:W2:Y:S04]  /*1aa0*/  LDG.E.CONSTANT R24, desc[UR6][R14.64] ;  /* 0x000000060e187981 */ /* 0x000ea8000c1e9900 */
[----:B------:R-:W2:Y:S01]  /*1ab0*/  LDG.E.CONSTANT R14, desc[UR6][R4.64+0x1c] ;  /* 0x00001c06040e7981 */ /* 0x000ea2000c1e9900 */
[----:B----4-:R-:W-:Y:S01]  /*1ac0*/  FFMA R8, R8, R28, R23 ;  /* 0x0000001c08087223 */ /* 0x010fe20000000017 */
[----:B------:R-:W-:-:S04]  /*1ad0*/  IADD3 R22, PT, PT, R22, 0x8, RZ ;  /* 0x0000000816167810 */ /* 0x000fc80007ffe0ff */
[----:B------:R-:W-:Y:S02]  /*1ae0*/  ISETP.NE.AND P0, PT, R22, RZ, PT ;  /* 0x000000ff1600720c */ /* 0x000fe40003f05270 */
[----:B------:R-:W-:Y:S02]  /*1af0*/  IADD3 R20, PT, PT, R20, 0x8, RZ ;  /* 0x0000000814147810 */ /* 0x000fe40007ffe0ff */
[----:B------:R-:W-:Y:S01]  /*1b00*/  LEA R19, R12, R19, 0x3 ;  /* 0x000000130c137211 */ /* 0x000fe200078e18ff */
[----:B-----5:R-:W-:-:S04]  /*1b10*/  FFMA R9, R9, R26, R8 ;  /* 0x0000001a09097223 */ /* 0x020fc80000000008 */
[----:B---3--:R-:W-:-:S04]  /*1b20*/  FFMA R9, R6, R27, R9 ;  /* 0x0000001b06097223 */ /* 0x008fc80000000009 */
[----:B--2---:R-:W-:-:S04]  /*1b30*/  FFMA R9, R16, R29, R9 ;  /* 0x0000001d10097223 */ /* 0x004fc80000000009 */
[----:B------:R-:W-:-:S04]  /*1b40*/  FFMA R7, R24, R7, R9 ;  /* 0x0000000718077223 */ /* 0x000fc80000000009 */
[----:B------:R-:W-:Y:S01]  /*1b50*/  FFMA R29, R10, R14, R7 ;  /* 0x0000000e0a1d7223 */ /* 0x000fe20000000007 */
[----:B------:R-:W-:Y:S06]  /*1b60*/  @P0 BRA `(.L_x_17) ;  /* 0xfffffffc00600947 */ /* 0x000fec000383ffff */
.L_x_16:
[----:B------:R-:W-:Y:S05]  /*1b70*/  @!P1 BRA `(.L_x_0) ;  /* 0x0000000000d49947 */ /* 0x000fea0003800000 */
[----:B------:R-:W-:Y:S02]  /*1b80*/  ISETP.GE.U32.AND P0, PT, R25, 0x4, PT ;  /* 0x000000041900780c */ /* 0x000fe40003f06070 */
[----:B------:R-:W-:-:S04]  /*1b90*/  LOP3.LUT R17, R2, 0x3, RZ, 0xc0, !PT ;  /* 0x0000000302117812 */ /* 0x000fc800078ec0ff */
[----:B------:R-:W-:-:S07]  /*1ba0*/  ISETP.NE.AND P1, PT, R17, RZ, PT ;  /* 0x000000ff1100720c */ /* 0x000fce0003f25270 */
[----:B------:R-:W-:Y:S06]  /*1bb0*/  @!P0 BRA `(.L_x_18) ;  /* 0x0000000000588947 */ /* 0x000fec0003800000 */
[----:B------:R-:W0:Y:S01]  /*1bc0*/  LDC.64 R10, c[0x0][0x390] ;  /* 0x0000e400ff0a7b82 */ /* 0x000e220000000a00 */
[----:B------:R-:W-:Y:S01]  /*1bd0*/  IMAD R7, R21, R12, R3 ;  /* 0x0000000c15077224 */ /* 0x000fe200078e0203 */
[----:B------:R-:W-:-:S06]  /*1be0*/  IADD3 R9, PT, PT, R18, R21, RZ ;  /* 0x0000001512097210 */ /* 0x000fcc0007ffe0ff */
[----:B------:R-:W1:Y:S01]  /*1bf0*/  LDC.64 R4, c[0x0][0x3a0] ;  /* 0x0000e800ff047b82 */ /* 0x000e620000000a00 */
[----:B0-----:R-:W-:-:S04]  /*1c00*/  IMAD.WIDE R10, R7, 0x4, R10 ;  /* 0x00000004070a7825 */ /* 0x001fc800078e020a */
[----:B------:R-:W-:Y:S02]  /*1c10*/  IMAD.WIDE R14, R12, 0x4, R10 ;  /* 0x000000040c0e7825 */ /* 0x000fe400078e020a */
[----:B------:R-:W2:Y:S02]  /*1c20*/  LDG.E.CONSTANT R10, desc[UR6][R10.64] ;  /* 0x000000060a0a7981 */ /* 0x000ea4000c1e9900 */
[----:B-1----:R-:W-:-:S04]  /*1c30*/  IMAD.WIDE R4, R9, 0x4, R4 ;  /* 0x0000000409047825 */ /* 0x002fc800078e0204 */
[C---:B------:R-:W-:Y:S01]  /*1c40*/  IMAD.WIDE R6, R12.reuse, 0x4, R14 ;  /* 0x000000040c067825 */ /* 0x040fe200078e020e */
[----:B------:R-:W2:Y:S04]  /*1c50*/  LDG.E.CONSTANT R16, desc[UR6][R4.64] ;  /* 0x0000000604107981 */ /* 0x000ea8000c1e9900 */
[----:B------:R-:W3:Y:S01]  /*1c60*/  LDG.E.CONSTANT R15, desc[UR6][R14.64] ;  /* 0x000000060e0f7981 */ /* 0x000ee2000c1e9900 */
[----:B------:R-:W-:-:S03]  /*1c70*/  IMAD.WIDE R8, R12, 0x4, R6 ;  /* 0x000000040c087825 */ /* 0x000fc600078e0206 */
[----:B------:R-:W3:Y:S04]  /*1c80*/  LDG.E.CONSTANT R19, desc[UR6][R4.64+0x4] ;  /* 0x0000040604137981 */ /* 0x000ee8000c1e9900 */
[----:B------:R-:W4:Y:S04]  /*1c90*/  LDG.E.CONSTANT R7, desc[UR6][R6.64] ;  /* 0x0000000606077981 */ /* 0x000f28000c1e9900 */
        /* <DEDUP_REMOVED lines=8> */
.L_x_18:
[----:B------:R-:W-:Y:S05]  /*1d20*/  @!P1 BRA `(.L_x_0) ;  /* 0x0000000000689947 */ /* 0x000fea0003800000 */
[----:B------:R-:W-:Y:S02]  /*1d30*/  ISETP.NE.AND P0, PT, R17, 0x1, PT ;  /* 0x000000011100780c */ /* 0x000fe40003f05270 */
[----:B------:R-:W-:-:S04]  /*1d40*/  LOP3.LUT R2, R2, 0x1, RZ, 0xc0, !PT ;  /* 0x0000000102027812 */ /* 0x000fc800078ec0ff */
[----:B------:R-:W-:-:S07]  /*1d50*/  ISETP.NE.U32.AND P1, PT, R2, 0x1, PT ;  /* 0x000000010200780c */ /* 0x000fce0003f25070 */
[----:B------:R-:W0:Y:S01]  /*1d60*/  @P0 LDC.64 R10, c[0x0][0x390] ;  /* 0x0000e400ff0a0b82 */ /* 0x000e220000000a00 */
[----:B------:R-:W-:-:S07]  /*1d70*/  @P0 IMAD R15, R21, R12, R3 ;  /* 0x0000000c150f0224 */ /* 0x000fce00078e0203 */
[----:B------:R-:W1:Y:S08]  /*1d80*/  @P0 LDC.64 R6, c[0x0][0x3a0] ;  /* 0x0000e800ff060b82 */ /* 0x000e700000000a00 */
[----:B------:R-:W2:Y:S08]  /*1d90*/  @!P1 LDC.64 R8, c[0x0][0x390] ;  /* 0x0000e400ff089b82 */ /* 0x000eb00000000a00 */
[----:B------:R-:W3:Y:S01]  /*1da0*/  @!P1 LDC.64 R4, c[0x0][0x3a0] ;  /* 0x0000e800ff049b82 */ /* 0x000ee20000000a00 */
[----:B0-----:R-:W-:Y:S01]  /*1db0*/  @P0 IMAD.WIDE R10, R15, 0x4, R10 ;  /* 0x000000040f0a0825 */ /* 0x001fe200078e020a */
[----:B------:R-:W-:-:S02]  /*1dc0*/  @P0 IADD3 R15, PT, PT, R18, R21, RZ ;  /* 0x00000015120f0210 */ /* 0x000fc40007ffe0ff */
[----:B------:R-:W-:-:S03]  /*1dd0*/  @P0 IADD3 R21, PT, PT, R21, 0x2, RZ ;  /* 0x0000000215150810 */ /* 0x000fc60007ffe0ff */
[----:B-1----:R-:W-:-:S04]  /*1de0*/  @P0 IMAD.WIDE R6, R15, 0x4, R6 ;  /* 0x000000040f060825 */ /* 0x002fc800078e0206 */
[----:B------:R-:W-:Y:S01]  /*1df0*/  @!P1 IMAD R17, R21, R12, R3 ;  /* 0x0000000c15119224 */ /* 0x000fe200078e0203 */
[----:B------:R-:W-:Y:S01]  /*1e00*/  @!P1 IADD3 R21, PT, PT, R18, R21, RZ ;  /* 0x0000001512159210 */ /* 0x000fe20007ffe0ff */
[----:B------:R-:W-:Y:S01]  /*1e10*/  @P0 IMAD.WIDE R14, R12, 0x4, R10 ;  /* 0x000000040c0e0825 */ /* 0x000fe200078e020a */
[----:B------:R-:W4:Y:S04]  /*1e20*/  @P0 LDG.E.CONSTANT R2, desc[UR6][R6.64] ;  /* 0x0000000606020981 */ /* 0x000f28000c1e9900 */
[----:B------:R-:W4:Y:S01]  /*1e30*/  @P0 LDG.E.CONSTANT R10, desc[UR6][R10.64] ;  /* 0x000000060a0a0981 */ /* 0x000f22000c1e9900 */
[----:B--2---:R-:W-:-:S03]  /*1e40*/  @!P1 IMAD.WIDE R8, R17, 0x4, R8 ;  /* 0x0000000411089825 */ /* 0x004fc600078e0208 */
[----:B------:R-:W2:Y:S01]  /*1e50*/  @P0 LDG.E.CONSTANT R15, desc[UR6][R14.64] ;  /* 0x000000060e0f0981 */ /* 0x000ea2000c1e9900 */
[----:B---3--:R-:W-:-:S03]  /*1e60*/  @!P1 IMAD.WIDE R4, R21, 0x4, R4 ;  /* 0x0000000415049825 */ /* 0x008fc600078e0204 */
[----:B------:R-:W2:Y:S04]  /*1e70*/  @P0 LDG.E.CONSTANT R12, desc[UR6][R6.64+0x4] ;  /* 0x00000406060c0981 */ /* 0x000ea8000c1e9900 */
[----:B------:R-:W3:Y:S04]  /*1e80*/  @!P1 LDG.E.CONSTANT R8, desc[UR6][R8.64] ;  /* 0x0000000608089981 */ /* 0x000ee8000c1e9900 */
[----:B------:R-:W3:Y:S01]  /*1e90*/  @!P1 LDG.E.CONSTANT R4, desc[UR6][R4.64] ;  /* 0x0000000604049981 */ /* 0x000ee2000c1e9900 */
[----:B----4-:R-:W-:-:S04]  /*1ea0*/  @P0 FFMA R2, R10, R2, R29 ;  /* 0x000000020a020223 */ /* 0x010fc8000000001d */
[----:B--2---:R-:W-:-:S04]  /*1eb0*/  @P0 FFMA R29, R15, R12, R2 ;  /* 0x0000000c0f1d0223 */ /* 0x004fc80000000002 */
[----:B---3--:R-:W-:-:S07]  /*1ec0*/  @!P1 FFMA R29, R8, R4, R29 ;  /* 0x00000004081d9223 */ /* 0x008fce000000001d */
.L_x_0:
[----:B------:R-:W0:Y:S01]  /*1ed0*/  LDC.64 R4, c[0x0][0x3b0] ;  /* 0x0000ec00ff047b82 */ /* 0x000e220000000a00 */
[----:B------:R-:W-:Y:S01]  /*1ee0*/  IMAD R3, R3, R13, R0 ;  /* 0x0000000d03037224 */ /* 0x000fe200078e0200 */
[----:B------:R-:W1:Y:S01]  /*1ef0*/  LDCU UR4, c[0x0][0x3ac] ;  /* 0x00007580ff0477ac */ /* 0x000e620008000800 */
[----:B------:R-:W2:Y:S02]  /*1f00*/  LDCU UR5, c[0x0][0x38c] ;  /* 0x00007180ff0577ac */ /* 0x000ea40008000800 */
[----:B0-----:R-:W-:-:S05]  /*1f10*/  IMAD.WIDE R2, R3, 0x4, R4 ;  /* 0x0000000403027825 */ /* 0x001fca00078e0204 */
[----:B------:R-:W1:Y:S02]  /*1f20*/  LDG.E R0, desc[UR6][R2.64] ;  /* 0x0000000602007981 */ /* 0x000e64000c1e1900 */
[----:B-1----:R-:W-:-:S04]  /*1f30*/  FMUL R0, R0, UR4 ;  /* 0x0000000400007c20 */ /* 0x002fc80008400000 */
[----:B--2---:R-:W-:-:S05]  /*1f40*/  FFMA R29, R29, UR5, R0 ;  /* 0x000000051d1d7c23 */ /* 0x004fca0008000000 */
[----:B------:R-:W-:Y:S01]  /*1f50*/  STG.E desc[UR6][R2.64], R29 ;  /* 0x0000001d02007986 */ /* 0x000fe2000c101906 */
[----:B------:R-:W-:Y:S05]  /*1f60*/  EXIT ;  /* 0x000000000000794d */ /* 0x000fea0003800000 */
.L_x_19:
[----:B------:R-:W-:-:S00]  /*1f70*/  BRA `(.L_x_19) ;  /* 0xfffffffc00fc7947 */ /* 0x000fc0000383ffff */
[----:B------:R-:W-:-:S00]  /*1f80*/  NOP ;  /* 0x0000000000007918 */ /* 0x000fc00000000000 */
[----:B------:R-:W-:-:S00]  /*1f90*/  NOP ;  /* 0x0000000000007918 */ /* 0x000fc00000000000 */
[----:B------:R-:W-:-:S00]  /*1fa0*/  NOP ;  /* 0x0000000000007918 */ /* 0x000fc00000000000 */
[----:B------:R-:W-:-:S00]  /*1fb0*/  NOP ;  /* 0x0000000000007918 */ /* 0x000fc00000000000 */
[----:B------:R-:W-:-:S00]  /*1fc0*/  NOP ;  /* 0x0000000000007918 */ /* 0x000fc00000000000 */
[----:B------:R-:W-:-:S00]  /*1fd0*/  NOP ;  /* 0x0000000000007918 */ /* 0x000fc00000000000 */
[----:B------:R-:W-:-:S00]  /*1fe0*/  NOP ;  /* 0x0000000000007918 */ /* 0x000fc00000000000 */
[----:B------:R-:W-:-:S00]  /*1ff0*/  NOP ;  /* 0x0000000000007918 */ /* 0x000fc00000000000 */
.L_x_20:


//--------------------- .nv.shared.reserved.0     --------------------------
	.section	.nv.shared.reserved.0,"aw",@nobits
	.weak		__nv_reservedSMEM_offset_0_alias
	.size		__nv_reservedSMEM_offset_0_alias, 0, 64
	.other		__nv_reservedSMEM_offset_0_alias,@"STO_CUDA_RESERVED_SHARED STV_DEFAULT"
__nv_reservedSMEM_offset_0_alias:
	.zero		0
	.zero		64


//--------------------- .nv.constant0._Z17gemm_naive_kerneliiifPKfbS0_bfPf --------------------------
	.section	.nv.constant0._Z17gemm_naive_kerneliiifPKfbS0_bfPf,"a",@progbits
	.sectionflags	@""
	.align	4
.nv.constant0._Z17gemm_naive_kerneliiifPKfbS0_bfPf:
	.zero		952


//--------------------- SYMBOLS --------------------------

	.type		.nv.reservedSmem.offset0,@object
	.size		.nv.reservedSmem.offset0,0x4
